//
// Generated by NVIDIA NVVM Compiler
//
// Compiler Build ID: CL-36424714
// Cuda compilation tools, release 13.0, V13.0.88
// Based on NVVM 20.0.0
//

.version 9.0
.target sm_100
.address_size 64

	// .globl	_Z11computeDistiiPiS_
// _ZZ11computeDistiiPiS_E9rowVector has been demoted
// _ZZ11computeDistiiPiS_E9colVector has been demoted
// _ZZ11computeDistiiPiS_E4dist has been demoted
.extern .shared .align 16 .b8 SMem[];

.visible .entry _Z11computeDistiiPiS_(
	.param .u32 _Z11computeDistiiPiS__param_0,
	.param .u32 _Z11computeDistiiPiS__param_1,
	.param .u64 .ptr .align 1 _Z11computeDistiiPiS__param_2,
	.param .u64 .ptr .align 1 _Z11computeDistiiPiS__param_3
)
{
	.reg .pred 	%p<10>;
	.reg .b32 	%r<140>;
	.reg .b32 	%f<4>;
	.reg .b64 	%rd<11>;
	// demoted variable
	.shared .align 4 .b8 _ZZ11computeDistiiPiS_E9rowVector[16384];
	// demoted variable
	.shared .align 4 .b8 _ZZ11computeDistiiPiS_E9colVector[16384];
	// demoted variable
	.shared .align 4 .b8 _ZZ11computeDistiiPiS_E4dist[4096];
	ld.param.u32 	%r40, [_Z11computeDistiiPiS__param_1];
	ld.param.u64 	%rd4, [_Z11computeDistiiPiS__param_2];
	ld.param.u64 	%rd3, [_Z11computeDistiiPiS__param_3];
	cvta.to.global.u64 	%rd1, %rd4;
	mov.u32 	%r1, %tid.x;
	mov.u32 	%r2, %tid.y;
	setp.gt.u32 	%p1, %r2, 31;
	@%p1 bra 	$L__BB0_15;
	mov.u32 	%r41, %ctaid.y;
	mov.u32 	%r42, %ctaid.x;
	shl.b32 	%r3, %r41, 5;
	shl.b32 	%r4, %r42, 5;
	cvt.rn.f32.s32 	%f1, %r40;
	mul.f32 	%f2, %f1, 0f3C000000;
	cvt.rpi.f32.f32 	%f3, %f2;
	cvt.rzi.s32.f32 	%r5, %f3;
	mov.u32 	%r6, %ntid.x;
	mov.u32 	%r7, %ntid.y;
	shl.b32 	%r8, %r6, 2;
	cvta.to.global.u64 	%rd2, %rd3;
	mov.u32 	%r131, %r2;
$L__BB0_2:
	setp.gt.u32 	%p2, %r1, 31;
	@%p2 bra 	$L__BB0_14;
	ld.param.u32 	%r130, [_Z11computeDistiiPiS__param_0];
	add.s32 	%r43, %r131, %r3;
	shl.b32 	%r44, %r131, 9;
	mov.u32 	%r45, _ZZ11computeDistiiPiS_E9rowVector;
	add.s32 	%r10, %r45, %r44;
	mul.lo.s32 	%r11, %r43, %r130;
	shl.b32 	%r46, %r1, 2;
	add.s32 	%r12, %r10, %r46;
	mad.lo.s32 	%r13, %r43, %r40, %r1;
	mov.u32 	%r132, %r1;
$L__BB0_4:
	setp.lt.s32 	%p3, %r5, 1;
	add.s32 	%r15, %r132, %r4;
	shl.b32 	%r47, %r131, 7;
	mov.u32 	%r48, _ZZ11computeDistiiPiS_E4dist;
	add.s32 	%r49, %r48, %r47;
	shl.b32 	%r50, %r132, 2;
	add.s32 	%r16, %r49, %r50;
	mov.b32 	%r51, 0;
	st.shared.u32 	[%r16], %r51;
	bar.sync 	0;
	@%p3 bra 	$L__BB0_13;
	mul.lo.s32 	%r17, %r15, %r40;
	mov.u32 	%r54, _ZZ11computeDistiiPiS_E9colVector;
	add.s32 	%r18, %r54, %r50;
	mov.b32 	%r133, 0;
$L__BB0_6:
	shl.b32 	%r20, %r133, 7;
	add.s32 	%r134, %r13, %r20;
	mov.u32 	%r135, %r12;
	mov.u32 	%r136, %r1;
$L__BB0_7:
	mul.wide.s32 	%rd5, %r134, 4;
	add.s64 	%rd6, %rd1, %rd5;
	ld.global.u32 	%r55, [%rd6];
	st.shared.u32 	[%r135], %r55;
	add.s32 	%r136, %r136, %r6;
	add.s32 	%r135, %r135, %r8;
	add.s32 	%r134, %r134, %r6;
	setp.lt.u32 	%p4, %r136, 128;
	@%p4 bra 	$L__BB0_7;
	add.s32 	%r28, %r20, %r17;
	mov.u32 	%r137, %r2;
$L__BB0_9:
	add.s32 	%r56, %r28, %r137;
	mul.wide.s32 	%rd7, %r56, 4;
	add.s64 	%rd8, %rd1, %rd7;
	ld.global.u32 	%r57, [%rd8];
	shl.b32 	%r58, %r137, 7;
	add.s32 	%r59, %r18, %r58;
	st.shared.u32 	[%r59], %r57;
	add.s32 	%r137, %r137, %r7;
	setp.lt.u32 	%p5, %r137, 128;
	@%p5 bra 	$L__BB0_9;
	bar.sync 	0;
	ld.shared.u32 	%r138, [%r16];
	mov.b32 	%r139, 0;
$L__BB0_11:
	shl.b32 	%r61, %r139, 2;
	add.s32 	%r62, %r10, %r61;
	ld.shared.u32 	%r63, [%r62];
	shl.b32 	%r64, %r139, 7;
	add.s32 	%r65, %r18, %r64;
	ld.shared.u32 	%r66, [%r65];
	sub.s32 	%r67, %r63, %r66;
	mad.lo.s32 	%r68, %r67, %r67, %r138;
	ld.shared.u32 	%r69, [%r62+4];
	ld.shared.u32 	%r70, [%r65+128];
	sub.s32 	%r71, %r69, %r70;
	mad.lo.s32 	%r72, %r71, %r71, %r68;
	ld.shared.u32 	%r73, [%r62+8];
	ld.shared.u32 	%r74, [%r65+256];
	sub.s32 	%r75, %r73, %r74;
	mad.lo.s32 	%r76, %r75, %r75, %r72;
	ld.shared.u32 	%r77, [%r62+12];
	ld.shared.u32 	%r78, [%r65+384];
	sub.s32 	%r79, %r77, %r78;
	mad.lo.s32 	%r80, %r79, %r79, %r76;
	ld.shared.u32 	%r81, [%r62+16];
	ld.shared.u32 	%r82, [%r65+512];
	sub.s32 	%r83, %r81, %r82;
	mad.lo.s32 	%r84, %r83, %r83, %r80;
	ld.shared.u32 	%r85, [%r62+20];
	ld.shared.u32 	%r86, [%r65+640];
	sub.s32 	%r87, %r85, %r86;
	mad.lo.s32 	%r88, %r87, %r87, %r84;
	ld.shared.u32 	%r89, [%r62+24];
	ld.shared.u32 	%r90, [%r65+768];
	sub.s32 	%r91, %r89, %r90;
	mad.lo.s32 	%r92, %r91, %r91, %r88;
	ld.shared.u32 	%r93, [%r62+28];
	ld.shared.u32 	%r94, [%r65+896];
	sub.s32 	%r95, %r93, %r94;
	mad.lo.s32 	%r96, %r95, %r95, %r92;
	ld.shared.u32 	%r97, [%r62+32];
	ld.shared.u32 	%r98, [%r65+1024];
	sub.s32 	%r99, %r97, %r98;
	mad.lo.s32 	%r100, %r99, %r99, %r96;
	ld.shared.u32 	%r101, [%r62+36];
	ld.shared.u32 	%r102, [%r65+1152];
	sub.s32 	%r103, %r101, %r102;
	mad.lo.s32 	%r104, %r103, %r103, %r100;
	ld.shared.u32 	%r105, [%r62+40];
	ld.shared.u32 	%r106, [%r65+1280];
	sub.s32 	%r107, %r105, %r106;
	mad.lo.s32 	%r108, %r107, %r107, %r104;
	ld.shared.u32 	%r109, [%r62+44];
	ld.shared.u32 	%r110, [%r65+1408];
	sub.s32 	%r111, %r109, %r110;
	mad.lo.s32 	%r112, %r111, %r111, %r108;
	ld.shared.u32 	%r113, [%r62+48];
	ld.shared.u32 	%r114, [%r65+1536];
	sub.s32 	%r115, %r113, %r114;
	mad.lo.s32 	%r116, %r115, %r115, %r112;
	ld.shared.u32 	%r117, [%r62+52];
	ld.shared.u32 	%r118, [%r65+1664];
	sub.s32 	%r119, %r117, %r118;
	mad.lo.s32 	%r120, %r119, %r119, %r116;
	ld.shared.u32 	%r121, [%r62+56];
	ld.shared.u32 	%r122, [%r65+1792];
	sub.s32 	%r123, %r121, %r122;
	mad.lo.s32 	%r124, %r123, %r123, %r120;
	ld.shared.u32 	%r125, [%r62+60];
	ld.shared.u32 	%r126, [%r65+1920];
	sub.s32 	%r127, %r125, %r126;
	mad.lo.s32 	%r138, %r127, %r127, %r124;
	add.s32 	%r139, %r139, 16;
	setp.ne.s32 	%p6, %r139, 128;
	@%p6 bra 	$L__BB0_11;
	st.shared.u32 	[%r16], %r138;
	bar.sync 	0;
	add.s32 	%r133, %r133, 1;
	setp.ne.s32 	%p7, %r133, %r5;
	@%p7 bra 	$L__BB0_6;
$L__BB0_13:
	ld.shared.u32 	%r128, [%r16];
	add.s32 	%r129, %r15, %r11;
	mul.wide.s32 	%rd9, %r129, 4;
	add.s64 	%rd10, %rd2, %rd9;
	st.global.u32 	[%rd10], %r128;
	add.s32 	%r132, %r132, %r6;
	setp.lt.u32 	%p8, %r132, 32;
	@%p8 bra 	$L__BB0_4;
$L__BB0_14:
	add.s32 	%r131, %r131, %r7;
	setp.lt.u32 	%p9, %r131, 32;
	@%p9 bra 	$L__BB0_2;
$L__BB0_15:
	ret;

}
	// .globl	_Z3knniiPiS_S_
.visible .entry _Z3knniiPiS_S_(
	.param .u32 _Z3knniiPiS_S__param_0,
	.param .u32 _Z3knniiPiS_S__param_1,
	.param .u64 .ptr .align 1 _Z3knniiPiS_S__param_2,
	.param .u64 .ptr .align 1 _Z3knniiPiS_S__param_3,
	.param .u64 .ptr .align 1 _Z3knniiPiS_S__param_4
)
{
	.reg .pred 	%p<63>;
	.reg .b32 	%r<156>;
	.reg .b64 	%rd<11>;

	ld.param.u32 	%r88, [_Z3knniiPiS_S__param_0];
	ld.param.u32 	%r89, [_Z3knniiPiS_S__param_1];
	ld.param.u64 	%rd4, [_Z3knniiPiS_S__param_3];
	ld.param.u64 	%rd5, [_Z3knniiPiS_S__param_4];
	cvta.to.global.u64 	%rd1, %rd5;
	mov.u32 	%r1, %ctaid.x;
	bar.sync 	0;
	setp.lt.s32 	%p4, %r89, 1;
	@%p4 bra 	$L__BB1_87;
	mov.u32 	%r2, %tid.x;
	min.s32 	%r3, %r88, 1024;
	setp.gt.s32 	%p5, %r88, %r2;
	mov.u32 	%r4, %ntid.x;
	mul.lo.s32 	%r5, %r89, %r1;
	add.s32 	%r91, %r5, %r2;
	mul.wide.u32 	%rd6, %r91, 4;
	add.s64 	%rd2, %rd1, %rd6;
	setp.gt.s32 	%p6, %r88, 511;
	and.pred  	%p1, %p6, %p5;
	setp.gt.s32 	%p7, %r88, 255;
	and.pred  	%p2, %p7, %p5;
	setp.gt.s32 	%p8, %r88, 127;
	and.pred  	%p3, %p8, %p5;
	shl.b32 	%r92, %r2, 2;
	mov.u32 	%r93, SMem;
	add.s32 	%r6, %r93, %r92;
	shl.b32 	%r7, %r3, 2;
	add.s32 	%r8, %r6, %r7;
	add.s32 	%r9, %r93, %r7;
	shl.b32 	%r10, %r4, 2;
	mad.lo.s32 	%r11, %r88, %r1, %r2;
	cvta.to.global.u64 	%rd3, %rd4;
	mov.b32 	%r139, 0;
	not.pred 	%p22, %p1;
	not.pred 	%p28, %p2;
	not.pred 	%p34, %p3;
$L__BB1_2:
	setp.lt.s32 	%p9, %r88, 1;
	mov.b32 	%r154, 10000000;
	@%p9 bra 	$L__BB1_86;
	mov.b32 	%r154, 10000000;
	mov.b32 	%r140, 0;
	mov.u32 	%r153, %r154;
$L__BB1_4:
	setp.le.s32 	%p10, %r88, %r2;
	@%p10 bra 	$L__BB1_9;
	shl.b32 	%r97, %r2, 2;
	mov.u32 	%r98, SMem;
	add.s32 	%r146, %r98, %r97;
	add.s32 	%r145, %r11, %r140;
	add.s32 	%r144, %r2, %r140;
	sub.s32 	%r143, %r1, %r144;
	mov.u32 	%r147, %r2;
$L__BB1_6:
	setp.eq.s32 	%p11, %r143, 0;
	mov.b32 	%r148, 10000000;
	@%p11 bra 	$L__BB1_8;
	mul.wide.u32 	%rd7, %r145, 4;
	add.s64 	%rd8, %rd3, %rd7;
	ld.global.u32 	%r148, [%rd8];
$L__BB1_8:
	st.shared.u32 	[%r146], %r148;
	add.s32 	%r100, %r146, %r7;
	st.shared.u32 	[%r100], %r144;
	bar.sync 	0;
	add.s32 	%r147, %r147, %r4;
	add.s32 	%r146, %r146, %r10;
	add.s32 	%r145, %r145, %r4;
	add.s32 	%r144, %r144, %r4;
	sub.s32 	%r143, %r143, %r4;
	setp.lt.s32 	%p12, %r147, %r3;
	@%p12 bra 	$L__BB1_6;
$L__BB1_9:
	setp.ge.u32 	%p13, %r2, %r139;
	@%p13 bra 	$L__BB1_14;
	ld.global.u32 	%r32, [%rd2];
	setp.lt.s32 	%p14, %r32, %r140;
	@%p14 bra 	$L__BB1_13;
	sub.s32 	%r33, %r32, %r140;
	setp.ge.s32 	%p15, %r33, %r3;
	@%p15 bra 	$L__BB1_13;
	shl.b32 	%r101, %r33, 2;
	mov.u32 	%r102, SMem;
	add.s32 	%r103, %r102, %r101;
	mov.b32 	%r104, 10000000;
	st.shared.u32 	[%r103], %r104;
$L__BB1_13:
	bar.sync 	0;
$L__BB1_14:
	setp.lt.s32 	%p16, %r88, 1024;
	bar.sync 	0;
	@%p16 bra 	$L__BB1_23;
	mov.u32 	%r149, %r2;
$L__BB1_16:
	setp.gt.u32 	%p17, %r149, 511;
	@%p17 bra 	$L__BB1_22;
	shl.b32 	%r105, %r149, 2;
	mov.u32 	%r106, SMem;
	add.s32 	%r35, %r106, %r105;
	ld.shared.u32 	%r36, [%r35];
	ld.shared.u32 	%r37, [%r35+2048];
	setp.ne.s32 	%p18, %r36, %r37;
	@%p18 bra 	$L__BB1_20;
	add.s32 	%r38, %r35, %r7;
	ld.shared.u32 	%r109, [%r38];
	ld.shared.u32 	%r39, [%r38+2048];
	setp.le.s32 	%p20, %r109, %r39;
	@%p20 bra 	$L__BB1_22;
	st.shared.u32 	[%r38], %r39;
	bra.uni 	$L__BB1_22;
$L__BB1_20:
	setp.le.s32 	%p19, %r36, %r37;
	@%p19 bra 	$L__BB1_22;
	st.shared.u32 	[%r35], %r37;
	add.s32 	%r107, %r35, %r7;
	ld.shared.u32 	%r108, [%r107+2048];
	st.shared.u32 	[%r107], %r108;
$L__BB1_22:
	bar.sync 	0;
	add.s32 	%r149, %r149, %r4;
	setp.lt.s32 	%p21, %r149, %r3;
	@%p21 bra 	$L__BB1_16;
$L__BB1_23:
	@%p22 bra 	$L__BB1_32;
	mov.u32 	%r150, %r2;
$L__BB1_25:
	setp.gt.u32 	%p23, %r150, 255;
	@%p23 bra 	$L__BB1_31;
	shl.b32 	%r110, %r150, 2;
	mov.u32 	%r111, SMem;
	add.s32 	%r42, %r111, %r110;
	ld.shared.u32 	%r43, [%r42];
	ld.shared.u32 	%r44, [%r42+1024];
	setp.ne.s32 	%p24, %r43, %r44;
	@%p24 bra 	$L__BB1_29;
	add.s32 	%r45, %r42, %r7;
	ld.shared.u32 	%r114, [%r45];
	ld.shared.u32 	%r46, [%r45+1024];
	setp.le.s32 	%p26, %r114, %r46;
	@%p26 bra 	$L__BB1_31;
	st.shared.u32 	[%r45], %r46;
	bra.uni 	$L__BB1_31;
$L__BB1_29:
	setp.le.s32 	%p25, %r43, %r44;
	@%p25 bra 	$L__BB1_31;
	st.shared.u32 	[%r42], %r44;
	add.s32 	%r112, %r42, %r7;
	ld.shared.u32 	%r113, [%r112+1024];
	st.shared.u32 	[%r112], %r113;
$L__BB1_31:
	bar.sync 	0;
	add.s32 	%r150, %r150, %r4;
	setp.lt.s32 	%p27, %r150, %r3;
	@%p27 bra 	$L__BB1_25;
$L__BB1_32:
	@%p28 bra 	$L__BB1_41;
	mov.u32 	%r151, %r2;
$L__BB1_34:
	setp.gt.u32 	%p29, %r151, 127;
	@%p29 bra 	$L__BB1_40;
	shl.b32 	%r115, %r151, 2;
	mov.u32 	%r116, SMem;
	add.s32 	%r49, %r116, %r115;
	ld.shared.u32 	%r50, [%r49];
	ld.shared.u32 	%r51, [%r49+512];
	setp.ne.s32 	%p30, %r50, %r51;
	@%p30 bra 	$L__BB1_38;
	add.s32 	%r52, %r49, %r7;
	ld.shared.u32 	%r119, [%r52];
	ld.shared.u32 	%r53, [%r52+512];
	setp.le.s32 	%p32, %r119, %r53;
	@%p32 bra 	$L__BB1_40;
	st.shared.u32 	[%r52], %r53;
	bra.uni 	$L__BB1_40;
$L__BB1_38:
	setp.le.s32 	%p31, %r50, %r51;
	@%p31 bra 	$L__BB1_40;
	st.shared.u32 	[%r49], %r51;
	add.s32 	%r117, %r49, %r7;
	ld.shared.u32 	%r118, [%r117+512];
	st.shared.u32 	[%r117], %r118;
$L__BB1_40:
	bar.sync 	0;
	add.s32 	%r151, %r151, %r4;
	setp.lt.s32 	%p33, %r151, %r3;
	@%p33 bra 	$L__BB1_34;
$L__BB1_41:
	@%p34 bra 	$L__BB1_50;
	mov.u32 	%r152, %r2;
$L__BB1_43:
	setp.gt.u32 	%p35, %r2, 63;
	@%p35 bra 	$L__BB1_49;
	shl.b32 	%r120, %r152, 2;
	mov.u32 	%r121, SMem;
	add.s32 	%r56, %r121, %r120;
	ld.shared.u32 	%r57, [%r56];
	ld.shared.u32 	%r58, [%r56+256];
	setp.ne.s32 	%p36, %r57, %r58;
	@%p36 bra 	$L__BB1_47;
	add.s32 	%r59, %r56, %r7;
	ld.shared.u32 	%r124, [%r59];
	ld.shared.u32 	%r60, [%r59+256];
	setp.le.s32 	%p38, %r124, %r60;
	@%p38 bra 	$L__BB1_49;
	st.shared.u32 	[%r59], %r60;
	bra.uni 	$L__BB1_49;
$L__BB1_47:
	setp.le.s32 	%p37, %r57, %r58;
	@%p37 bra 	$L__BB1_49;
	st.shared.u32 	[%r56], %r58;
	add.s32 	%r122, %r56, %r7;
	ld.shared.u32 	%r123, [%r122+256];
	st.shared.u32 	[%r122], %r123;
$L__BB1_49:
	bar.sync 	0;
	add.s32 	%r152, %r152, %r4;
	setp.lt.s32 	%p39, %r152, %r3;
	@%p39 bra 	$L__BB1_43;
$L__BB1_50:
	setp.gt.u32 	%p40, %r2, 31;
	bar.sync 	0;
	@%p40 bra 	$L__BB1_81;
	ld.shared.u32 	%r62, [%r6];
	ld.shared.u32 	%r63, [%r6+128];
	setp.ne.s32 	%p41, %r62, %r63;
	@%p41 bra 	$L__BB1_54;
	ld.shared.u32 	%r126, [%r8];
	ld.shared.u32 	%r64, [%r8+128];
	setp.le.s32 	%p43, %r126, %r64;
	@%p43 bra 	$L__BB1_56;
	st.shared.u32 	[%r8], %r64;
	bra.uni 	$L__BB1_56;
$L__BB1_54:
	setp.le.s32 	%p42, %r62, %r63;
	@%p42 bra 	$L__BB1_56;
	st.shared.u32 	[%r6], %r63;
	ld.shared.u32 	%r125, [%r8+128];
	st.shared.u32 	[%r8], %r125;
$L__BB1_56:
	ld.shared.u32 	%r65, [%r6];
	ld.shared.u32 	%r66, [%r6+64];
	setp.ne.s32 	%p44, %r65, %r66;
	@%p44 bra 	$L__BB1_59;
	ld.shared.u32 	%r128, [%r8];
	ld.shared.u32 	%r67, [%r8+64];
	setp.le.s32 	%p46, %r128, %r67;
	@%p46 bra 	$L__BB1_61;
	st.shared.u32 	[%r8], %r67;
	bra.uni 	$L__BB1_61;
$L__BB1_59:
	setp.le.s32 	%p45, %r65, %r66;
	@%p45 bra 	$L__BB1_61;
	st.shared.u32 	[%r6], %r66;
	ld.shared.u32 	%r127, [%r8+64];
	st.shared.u32 	[%r8], %r127;
$L__BB1_61:
	ld.shared.u32 	%r68, [%r6];
	ld.shared.u32 	%r69, [%r6+32];
	setp.ne.s32 	%p47, %r68, %r69;
	@%p47 bra 	$L__BB1_64;
	ld.shared.u32 	%r130, [%r8];
	ld.shared.u32 	%r70, [%r8+32];
	setp.le.s32 	%p49, %r130, %r70;
	@%p49 bra 	$L__BB1_66;
	st.shared.u32 	[%r8], %r70;
	bra.uni 	$L__BB1_66;
$L__BB1_64:
	setp.le.s32 	%p48, %r68, %r69;
	@%p48 bra 	$L__BB1_66;
	st.shared.u32 	[%r6], %r69;
	ld.shared.u32 	%r129, [%r8+32];
	st.shared.u32 	[%r8], %r129;
$L__BB1_66:
	ld.shared.u32 	%r71, [%r6];
	ld.shared.u32 	%r72, [%r6+16];
	setp.ne.s32 	%p50, %r71, %r72;
	@%p50 bra 	$L__BB1_69;
	ld.shared.u32 	%r132, [%r8];
	ld.shared.u32 	%r73, [%r8+16];
	setp.le.s32 	%p52, %r132, %r73;
	@%p52 bra 	$L__BB1_71;
	st.shared.u32 	[%r8], %r73;
	bra.uni 	$L__BB1_71;
$L__BB1_69:
	setp.le.s32 	%p51, %r71, %r72;
	@%p51 bra 	$L__BB1_71;
	st.shared.u32 	[%r6], %r72;
	ld.shared.u32 	%r131, [%r8+16];
	st.shared.u32 	[%r8], %r131;
$L__BB1_71:
	ld.shared.u32 	%r74, [%r6];
	ld.shared.u32 	%r75, [%r6+8];
	setp.ne.s32 	%p53, %r74, %r75;
	@%p53 bra 	$L__BB1_74;
	ld.shared.u32 	%r134, [%r8];
	ld.shared.u32 	%r76, [%r8+8];
	setp.le.s32 	%p55, %r134, %r76;
	@%p55 bra 	$L__BB1_76;
	st.shared.u32 	[%r8], %r76;
	bra.uni 	$L__BB1_76;
$L__BB1_74:
	setp.le.s32 	%p54, %r74, %r75;
	@%p54 bra 	$L__BB1_76;
	st.shared.u32 	[%r6], %r75;
	ld.shared.u32 	%r133, [%r8+8];
	st.shared.u32 	[%r8], %r133;
$L__BB1_76:
	ld.shared.u32 	%r77, [%r6];
	ld.shared.u32 	%r78, [%r6+4];
	setp.ne.s32 	%p56, %r77, %r78;
	@%p56 bra 	$L__BB1_79;
	ld.shared.u32 	%r136, [%r8];
	ld.shared.u32 	%r79, [%r8+4];
	setp.le.s32 	%p58, %r136, %r79;
	@%p58 bra 	$L__BB1_81;
	st.shared.u32 	[%r8], %r79;
	bra.uni 	$L__BB1_81;
$L__BB1_79:
	setp.le.s32 	%p57, %r77, %r78;
	@%p57 bra 	$L__BB1_81;
	st.shared.u32 	[%r6], %r78;
	ld.shared.u32 	%r135, [%r8+4];
	st.shared.u32 	[%r8], %r135;
$L__BB1_81:
	bar.sync 	0;
	ld.shared.u32 	%r80, [SMem];
	setp.ne.s32 	%p59, %r153, %r80;
	@%p59 bra 	$L__BB1_83;
	ld.shared.u32 	%r137, [%r9];
	min.s32 	%r154, %r154, %r137;
	bra.uni 	$L__BB1_85;
$L__BB1_83:
	setp.le.s32 	%p60, %r153, %r80;
	@%p60 bra 	$L__BB1_85;
	ld.shared.u32 	%r154, [%r9];
	mov.u32 	%r153, %r80;
$L__BB1_85:
	bar.sync 	0;
	add.s32 	%r140, %r140, 1024;
	setp.lt.s32 	%p61, %r140, %r88;
	@%p61 bra 	$L__BB1_4;
$L__BB1_86:
	add.s32 	%r138, %r139, %r5;
	mul.wide.u32 	%rd9, %r138, 4;
	add.s64 	%rd10, %rd1, %rd9;
	st.global.u32 	[%rd10], %r154;
	bar.sync 	0;
	add.s32 	%r139, %r139, 1;
	setp.ne.s32 	%p62, %r139, %r89;
	@%p62 bra 	$L__BB1_2;
$L__BB1_87:
	ret;

}


// ===== COMPILED SASS (sm_100) =====

	.target	sm_100

	.elftype	@"ET_EXEC"


//--------------------- .note.nv.tkinfo           --------------------------
	.section	.note.nv.tkinfo,"",@"SHT_NOTE"
	.sectionflags	@"SHF_NOTE_NV_TKINFO"
	.tkinfo
        /*0018*/ 	.word	0x00000002
        /*0030*/ 	.string	""
        /*0030*/ 	.string	"ptxas"
        /*0030*/ 	.string	"Cuda compilation tools, release 13.0, V13.0.88"
        /*0030*/ 	.string	"Build cuda_13.0.r13.0/compiler.36424714_0"
        /*0030*/ 	.string	"-arch sm_100 -m 64 "



//--------------------- .note.nv.cuinfo           --------------------------
	.section	.note.nv.cuinfo,"",@"SHT_NOTE"
	.sectionflags	@"SHF_NOTE_NV_CUINFO"
        /*0018*/ 	.short	0x0002
        /*001a*/ 	.short	0x0064
        /*001c*/ 	.short	0x0082
	.zero		2


//--------------------- .nv.info                  --------------------------
	.section	.nv.info,"",@"SHT_CUDA_INFO"
	.align	4


	//----- nvinfo : EIATTR_REGCOUNT
	.align		4
        /*0000*/ 	.byte	0x04, 0x2f
        /*0002*/ 	.short	(.L_1 - .L_0)
	.align		4
.L_0:
        /*0004*/ 	.word	index@(_Z11computeDistiiPiS_)
        /*0008*/ 	.word	0x0000001e


	//----- nvinfo : EIATTR_FRAME_SIZE
	.align		4
.L_1:
        /*000c*/ 	.byte	0x04, 0x11
        /*000e*/ 	.short	(.L_3 - .L_2)
	.align		4
.L_2:
        /*0010*/ 	.word	index@(_Z11computeDistiiPiS_)
        /*0014*/ 	.word	0x00000000


	//----- nvinfo : EIATTR_REGCOUNT
	.align		4
.L_3:
        /*0018*/ 	.byte	0x04, 0x2f
        /*001a*/ 	.short	(.L_5 - .L_4)
	.align		4
.L_4:
        /*001c*/ 	.word	index@(_Z3knniiPiS_S_)
        /*0020*/ 	.word	0x00000018


	//----- nvinfo : EIATTR_FRAME_SIZE
	.align		4
.L_5:
        /*0024*/ 	.byte	0x04, 0x11
        /*0026*/ 	.short	(.L_7 - .L_6)
	.align		4
.L_6:
        /*0028*/ 	.word	index@(_Z3knniiPiS_S_)
        /*002c*/ 	.word	0x00000000


	//----- nvinfo : EIATTR_MIN_STACK_SIZE
	.align		4
.L_7:
        /*0030*/ 	.byte	0x04, 0x12
        /*0032*/ 	.short	(.L_9 - .L_8)
	.align		4
.L_8:
        /*0034*/ 	.word	index@(_Z3knniiPiS_S_)
        /*0038*/ 	.word	0x00000000


	//----- nvinfo : EIATTR_MIN_STACK_SIZE
	.align		4
.L_9:
        /*003c*/ 	.byte	0x04, 0x12
        /*003e*/ 	.short	(.L_11 - .L_10)
	.align		4
.L_10:
        /*0040*/ 	.word	index@(_Z11computeDistiiPiS_)
        /*0044*/ 	.word	0x00000000
.L_11:


//--------------------- .nv.compat                --------------------------
	.section	.nv.compat,"",@"SHT_CUDA_COMPAT_INFO"
	.align	4
        /*0000*/ 	.byte	0x02, 0x09, 0x00, 0x00, 0x02, 0x02, 0x01, 0x00, 0x02, 0x05, 0x05, 0x00, 0x03, 0x07, 0x01, 0x01
        /*0010*/ 	.byte	0x02, 0x03, 0x00, 0x00, 0x02, 0x06, 0x01, 0x00, 0x04, 0x0b, 0x08, 0x00, 0x09, 0x00, 0x00, 0x00
        /*0020*/ 	.byte	0x00, 0x00, 0x00, 0x00


//--------------------- .nv.info._Z3knniiPiS_S_   --------------------------
	.section	.nv.info._Z3knniiPiS_S_,"",@"SHT_CUDA_INFO"
	.sectionflags	@""
	.align	4


	//----- nvinfo : EIATTR_CUDA_API_VERSION
	.align		4
        /*0000*/ 	.byte	0x04, 0x37
        /*0002*/ 	.short	(.L_13 - .L_12)
.L_12:
        /*0004*/ 	.word	0x00000082


	//----- nvinfo : EIATTR_KPARAM_INFO
	.align		4
.L_13:
        /*0008*/ 	.byte	0x04, 0x17
        /*000a*/ 	.short	(.L_15 - .L_14)
.L_14:
        /*000c*/ 	.word	0x00000000
        /*0010*/ 	.short	0x0004
        /*0012*/ 	.short	0x0018
        /*0014*/ 	.byte	0x00, 0xf5, 0x21, 0x00


	//----- nvinfo : EIATTR_KPARAM_INFO
	.align		4
.L_15:
        /*0018*/ 	.byte	0x04, 0x17
        /*001a*/ 	.short	(.L_17 - .L_16)
.L_16:
        /*001c*/ 	.word	0x00000000
        /*0020*/ 	.short	0x0003
        /*0022*/ 	.short	0x0010
        /*0024*/ 	.byte	0x00, 0xf5, 0x21, 0x00


	//----- nvinfo : EIATTR_KPARAM_INFO
	.align		4
.L_17:
        /*0028*/ 	.byte	0x04, 0x17
        /*002a*/ 	.short	(.L_19 - .L_18)
.L_18:
        /*002c*/ 	.word	0x00000000
        /*0030*/ 	.short	0x0002
        /*0032*/ 	.short	0x0008
        /*0034*/ 	.byte	0x00, 0xf5, 0x21, 0x00


	//----- nvinfo : EIATTR_KPARAM_INFO
	.align		4
.L_19:
        /*0038*/ 	.byte	0x04, 0x17
        /*003a*/ 	.short	(.L_21 - .L_20)
.L_20:
        /*003c*/ 	.word	0x00000000
        /*0040*/ 	.short	0x0001
        /*0042*/ 	.short	0x0004
        /*0044*/ 	.byte	0x00, 0xf0, 0x11, 0x00


	//----- nvinfo : EIATTR_KPARAM_INFO
	.align		4
.L_21:
        /*0048*/ 	.byte	0x04, 0x17
        /*004a*/ 	.short	(.L_23 - .L_22)
.L_22:
        /*004c*/ 	.word	0x00000000
        /*0050*/ 	.short	0x0000
        /*0052*/ 	.short	0x0000
        /*0054*/ 	.byte	0x00, 0xf0, 0x11, 0x00


	//----- nvinfo : EIATTR_SPARSE_MMA_MASK
	.align		4
.L_23:
        /*0058*/ 	.byte	0x03, 0x50
        /*005a*/ 	.short	0x0000


	//----- nvinfo : EIATTR_MAXREG_COUNT
	.align		4
        /*005c*/ 	.byte	0x03, 0x1b
        /*005e*/ 	.short	0x00ff


	//----- nvinfo : EIATTR_NUM_BARRIERS
	.align		4
        /*0060*/ 	.byte	0x02, 0x4c
        /*0062*/ 	.byte	0x01
	.zero		1


	//----- nvinfo : EIATTR_MERCURY_ISA_VERSION
	.align		4
        /*0064*/ 	.byte	0x03, 0x5f
        /*0066*/ 	.short	0x0101


	//----- nvinfo : EIATTR_VRC_CTA_INIT_COUNT
	.align		4
        /*0068*/ 	.byte	0x02, 0x4a
	.zero		1
	.zero		1


	//----- nvinfo : EIATTR_EXIT_INSTR_OFFSETS
	.align		4
        /*006c*/ 	.byte	0x04, 0x1c
        /*006e*/ 	.short	(.L_25 - .L_24)


	//   ....[0]....
.L_24:
        /*0070*/ 	.word	0x00000040


	//   ....[1]....
        /*0074*/ 	.word	0x00001430


	//----- nvinfo : EIATTR_CRS_STACK_SIZE
	.align		4
.L_25:
        /*0078*/ 	.byte	0x04, 0x1e
        /*007a*/ 	.short	(.L_27 - .L_26)
.L_26:
        /*007c*/ 	.word	0x00000000


	//----- nvinfo : EIATTR_CBANK_PARAM_SIZE
	.align		4
.L_27:
        /*0080*/ 	.byte	0x03, 0x19
        /*0082*/ 	.short	0x0020


	//----- nvinfo : EIATTR_PARAM_CBANK
	.align		4
        /*0084*/ 	.byte	0x04, 0x0a
        /*0086*/ 	.short	(.L_29 - .L_28)
	.align		4
.L_28:
        /*0088*/ 	.word	index@(.nv.constant0._Z3knniiPiS_S_)
        /*008c*/ 	.short	0x0380
        /*008e*/ 	.short	0x0020


	//----- nvinfo : EIATTR_SW_WAR
	.align		4
.L_29:
        /*0090*/ 	.byte	0x04, 0x36
        /*0092*/ 	.short	(.L_31 - .L_30)
.L_30:
        /*0094*/ 	.word	0x00000008
.L_31:


//--------------------- .nv.info._Z11computeDistiiPiS_ --------------------------
	.section	.nv.info._Z11computeDistiiPiS_,"",@"SHT_CUDA_INFO"
	.sectionflags	@""
	.align	4


	//----- nvinfo : EIATTR_CUDA_API_VERSION
	.align		4
        /*0000*/ 	.byte	0x04, 0x37
        /*0002*/ 	.short	(.L_33 - .L_32)
.L_32:
        /*0004*/ 	.word	0x00000082


	//----- nvinfo : EIATTR_KPARAM_INFO
	.align		4
.L_33:
        /*0008*/ 	.byte	0x04, 0x17
        /*000a*/ 	.short	(.L_35 - .L_34)
.L_34:
        /*000c*/ 	.word	0x00000000
        /*0010*/ 	.short	0x0003
        /*0012*/ 	.short	0x0010
        /*0014*/ 	.byte	0x00, 0xf5, 0x21, 0x00


	//----- nvinfo : EIATTR_KPARAM_INFO
	.align		4
.L_35:
        /*0018*/ 	.byte	0x04, 0x17
        /*001a*/ 	.short	(.L_37 - .L_36)
.L_36:
        /*001c*/ 	.word	0x00000000
        /*0020*/ 	.short	0x0002
        /*0022*/ 	.short	0x0008
        /*0024*/ 	.byte	0x00, 0xf5, 0x21, 0x00


	//----- nvinfo : EIATTR_KPARAM_INFO
	.align		4
.L_37:
        /*0028*/ 	.byte	0x04, 0x17
        /*002a*/ 	.short	(.L_39 - .L_38)
.L_38:
        /*002c*/ 	.word	0x00000000
        /*0030*/ 	.short	0x0001
        /*0032*/ 	.short	0x0004
        /*0034*/ 	.byte	0x00, 0xf0, 0x11, 0x00


	//----- nvinfo : EIATTR_KPARAM_INFO
	.align		4
.L_39:
        /*0038*/ 	.byte	0x04, 0x17
        /*003a*/ 	.short	(.L_41 - .L_40)
.L_40:
        /*003c*/ 	.word	0x00000000
        /*0040*/ 	.short	0x0000
        /*0042*/ 	.short	0x0000
        /*0044*/ 	.byte	0x00, 0xf0, 0x11, 0x00


	//----- nvinfo : EIATTR_SPARSE_MMA_MASK
	.align		4
.L_41:
        /*0048*/ 	.byte	0x03, 0x50
        /*004a*/ 	.short	0x0000


	//----- nvinfo : EIATTR_MAXREG_COUNT
	.align		4
        /*004c*/ 	.byte	0x03, 0x1b
        /*004e*/ 	.short	0x00ff


	//----- nvinfo : EIATTR_NUM_BARRIERS
	.align		4
        /*0050*/ 	.byte	0x02, 0x4c
        /*0052*/ 	.byte	0x01
	.zero		1


	//----- nvinfo : EIATTR_MERCURY_ISA_VERSION
	.align		4
        /*0054*/ 	.byte	0x03, 0x5f
        /*0056*/ 	.short	0x0101


	//----- nvinfo : EIATTR_VRC_CTA_INIT_COUNT
	.align		4
        /*0058*/ 	.byte	0x02, 0x4a
	.zero		1
	.zero		1


	//----- nvinfo : EIATTR_EXIT_INSTR_OFFSETS
	.align		4
        /*005c*/ 	.byte	0x04, 0x1c
        /*005e*/ 	.short	(.L_43 - .L_42)


	//   ....[0]....
.L_42:
        /*0060*/ 	.word	0x00000030


	//   ....[1]....
        /*0064*/ 	.word	0x00000940


	//----- nvinfo : EIATTR_CRS_STACK_SIZE
	.align		4
.L_43:
        /*0068*/ 	.byte	0x04, 0x1e
        /*006a*/ 	.short	(.L_45 - .L_44)
.L_44:
        /*006c*/ 	.word	0x00000000


	//----- nvinfo : EIATTR_CBANK_PARAM_SIZE
	.align		4
.L_45:
        /*0070*/ 	.byte	0x03, 0x19
        /*0072*/ 	.short	0x0018


	//----- nvinfo : EIATTR_PARAM_CBANK
	.align		4
        /*0074*/ 	.byte	0x04, 0x0a
        /*0076*/ 	.short	(.L_47 - .L_46)
	.align		4
.L_46:
        /*0078*/ 	.word	index@(.nv.constant0._Z11computeDistiiPiS_)
        /*007c*/ 	.short	0x0380
        /*007e*/ 	.short	0x0018


	//----- nvinfo : EIATTR_SW_WAR
	.align		4
.L_47:
        /*0080*/ 	.byte	0x04, 0x36
        /*0082*/ 	.short	(.L_49 - .L_48)
.L_48:
        /*0084*/ 	.word	0x00000008
.L_49:


//--------------------- .nv.callgraph             --------------------------
	.section	.nv.callgraph,"",@"SHT_CUDA_CALLGRAPH"
	.align	4
	.sectionentsize	8
	.align		4
        /*0000*/ 	.word	0x00000000
	.align		4
        /*0004*/ 	.word	0xffffffff
	.align		4
        /*0008*/ 	.word	0x00000000
	.align		4
        /*000c*/ 	.word	0xfffffffe
	.align		4
        /*0010*/ 	.word	0x00000000
	.align		4
        /*0014*/ 	.word	0xfffffffd
	.align		4
        /*0018*/ 	.word	0x00000000
	.align		4
        /*001c*/ 	.word	0xfffffffc


//--------------------- .text._Z3knniiPiS_S_      --------------------------
	.section	.text._Z3knniiPiS_S_,"ax",@progbits
	.align	128
        .global         _Z3knniiPiS_S_
        .type           _Z3knniiPiS_S_,@function
        .size           _Z3knniiPiS_S_,(.L_x_54 - _Z3knniiPiS_S_)
        .other          _Z3knniiPiS_S_,@"STO_CUDA_ENTRY STV_DEFAULT"
_Z3knniiPiS_S_:
.text._Z3knniiPiS_S_:
[----:B------:R-:W-:Y:S08]  /*0000*/  LDC R1, c[0x0][0x37c] ;  /* 0x0000df00ff017b82 */ /* 0x000ff00000000800 */
[----:B------:R-:W0:Y:S08]  /*0010*/  LDC R5, c[0x0][0x384] ;  /* 0x0000e100ff057b82 */ /* 0x000e300000000800 */
[----:B------:R-:W-:Y:S01]  /*0020*/  BAR.SYNC.DEFER_BLOCKING 0x0 ;  /* 0x0000000000007b1d */ /* 0x000fe20000010000 */
[----:B0-----:R-:W-:-:S13]  /*0030*/  ISETP.GE.AND P0, PT, R5, 0x1, PT ;  /* 0x000000010500780c */ /* 0x001fda0003f06270 */
[----:B------:R-:W-:Y:S05]  /*0040*/  @!P0 EXIT ;  /* 0x000000000000894d */ /* 0x000fea0003800000 */
[----:B------:R-:W0:Y:S01]  /*0050*/  S2R R7, SR_CgaCtaId ;  /* 0x0000000000077919 */ /* 0x000e220000008800 */
[----:B------:R-:W1:Y:S01]  /*0060*/  LDC R11, c[0x0][0x380] ;  /* 0x0000e000ff0b7b82 */ /* 0x000e620000000800 */
[----:B------:R-:W-:Y:S01]  /*0070*/  MOV R4, 0x400 ;  /* 0x0000040000047802 */ /* 0x000fe20000000f00 */
[----:B------:R-:W-:Y:S01]  /*0080*/  IMAD.MOV.U32 R9, RZ, RZ, RZ ;  /* 0x000000ffff097224 */ /* 0x000fe200078e00ff */
[----:B------:R-:W2:Y:S01]  /*0090*/  S2R R6, SR_TID.X ;  /* 0x0000000000067919 */ /* 0x000ea20000002100 */
[----:B------:R-:W3:Y:S04]  /*00a0*/  LDCU.64 UR8, c[0x0][0x358] ;  /* 0x00006b00ff0877ac */ /* 0x000ee80008000a00 */
[----:B------:R-:W4:Y:S08]  /*00b0*/  S2UR UR7, SR_CTAID.X ;  /* 0x00000000000779c3 */ /* 0x000f300000002500 */
[----:B------:R-:W5:Y:S08]  /*00c0*/  LDC.64 R2, c[0x0][0x398] ;  /* 0x0000e600ff027b82 */ /* 0x000f700000000a00 */
[----:B------:R-:W3:Y:S01]  /*00d0*/  LDC R0, c[0x0][0x360] ;  /* 0x0000d800ff007b82 */ /* 0x000ee20000000800 */
[----:B0-----:R-:W-:-:S02]  /*00e0*/  LEA R4, R7, R4, 0x18 ;  /* 0x0000000407047211 */ /* 0x001fc400078ec0ff */
[----:B-1----:R-:W-:Y:S02]  /*00f0*/  VIMNMX R7, PT, PT, R11, 0x400, PT ;  /* 0x000004000b077848 */ /* 0x002fe40003fe0100 */
[C---:B--2---:R-:W-:Y:S01]  /*0100*/  ISETP.GE.AND P0, PT, R6.reuse, R11, PT ;  /* 0x0000000b0600720c */ /* 0x044fe20003f06270 */
[----:B----4-:R-:W-:Y:S02]  /*0110*/  IMAD R5, R5, UR7, R6 ;  /* 0x0000000705057c24 */ /* 0x010fe4000f8e0206 */
[----:B------:R-:W-:Y:S01]  /*0120*/  IMAD R8, R6, 0x4, R4 ;  /* 0x0000000406087824 */ /* 0x000fe200078e0204 */
[----:B------:R-:W-:Y:S01]  /*0130*/  ISETP.GT.AND P2, PT, R11, 0x1ff, !P0 ;  /* 0x000001ff0b00780c */ /* 0x000fe20004744270 */
[----:B-----5:R-:W-:Y:S01]  /*0140*/  IMAD.WIDE.U32 R2, R5, 0x4, R2 ;  /* 0x0000000405027825 */ /* 0x020fe200078e0002 */
[C---:B------:R-:W-:Y:S02]  /*0150*/  ISETP.GT.AND P1, PT, R11.reuse, 0xff, !P0 ;  /* 0x000000ff0b00780c */ /* 0x040fe40004724270 */
[C---:B------:R-:W-:Y:S01]  /*0160*/  ISETP.GT.AND P0, PT, R11.reuse, 0x7f, !P0 ;  /* 0x0000007f0b00780c */ /* 0x040fe20004704270 */
[----:B------:R-:W-:-:S02]  /*0170*/  IMAD R10, R11, UR7, R6 ;  /* 0x000000070b0a7c24 */ /* 0x000fc4000f8e0206 */
[C---:B------:R-:W-:Y:S02]  /*0180*/  IMAD R13, R7.reuse, 0x4, R4 ;  /* 0x00000004070d7824 */ /* 0x040fe400078e0204 */
[----:B---3--:R-:W-:-:S08]  /*0190*/  IMAD R12, R7, 0x4, R8 ;  /* 0x00000004070c7824 */ /* 0x008fd000078e0208 */
.L_x_41:
[----:B0-----:R-:W0:Y:S01]  /*01a0*/  LDCU UR4, c[0x0][0x380] ;  /* 0x00007000ff0477ac */ /* 0x001e220008000800 */
[----:B-1----:R-:W-:Y:S01]  /*01b0*/  IMAD.MOV.U32 R11, RZ, RZ, 0x989680 ;  /* 0x00989680ff0b7424 */ /* 0x002fe200078e00ff */
[----:B0-----:R-:W-:-:S09]  /*01c0*/  UISETP.GE.AND UP0, UPT, UR4, 0x1, UPT ;  /* 0x000000010400788c */ /* 0x001fd2000bf06270 */
[----:B------:R-:W-:Y:S05]  /*01d0*/  BRA.U !UP0, `(.L_x_0) ;  /* 0x0000001108707547 */ /* 0x000fea000b800000 */
[----:B------:R-:W-:Y:S01]  /*01e0*/  IMAD.MOV.U32 R11, RZ, RZ, 0x989680 ;  /* 0x00989680ff0b7424 */ /* 0x000fe200078e00ff */
[----:B------:R-:W-:Y:S01]  /*01f0*/  UMOV UR4, URZ ;  /* 0x000000ff00047c82 */ /* 0x000fe20008000000 */
[----:B------:R-:W-:-:S07]  /*0200*/  IMAD.MOV.U32 R14, RZ, RZ, 0x989680 ;  /* 0x00989680ff0e7424 */ /* 0x000fce00078e00ff */
.L_x_40:
[----:B0-----:R-:W0:Y:S01]  /*0210*/  LDCU UR5, c[0x0][0x380] ;  /* 0x00007000ff0577ac */ /* 0x001e220008000800 */
[C---:B------:R-:W-:Y:S02]  /*0220*/  ISETP.GE.U32.AND P3, PT, R6.reuse, R9, PT ;  /* 0x000000090600720c */ /* 0x040fe40003f66070 */
[----:B0-----:R-:W-:-:S13]  /*0230*/  ISETP.GE.AND P4, PT, R6, UR5, PT ;  /* 0x0000000506007c0c */ /* 0x001fda000bf86270 */
[----:B-123--:R-:W-:Y:S05]  /*0240*/  @P4 BRA `(.L_x_1) ;  /* 0x0000000000684947 */ /* 0x00efea0003800000 */
[----:B------:R-:W0:Y:S01]  /*0250*/  S2UR UR6, SR_CgaCtaId ;  /* 0x00000000000679c3 */ /* 0x000e220000008800 */
[----:B------:R-:W-:Y:S01]  /*0260*/  UMOV UR5, 0x400 ;  /* 0x0000040000057882 */ /* 0x000fe20000000000 */
[----:B------:R-:W-:Y:S02]  /*0270*/  VIADD R19, R6, UR4 ;  /* 0x0000000406137c36 */ /* 0x000fe40008000000 */
[----:B------:R-:W-:Y:S02]  /*0280*/  VIADD R17, R10, UR4 ;  /* 0x000000040a117c36 */ /* 0x000fe40008000000 */
[----:B------:R-:W-:Y:S01]  /*0290*/  IMAD.MOV.U32 R16, RZ, RZ, R6 ;  /* 0x000000ffff107224 */ /* 0x000fe200078e0006 */
[----:B------:R-:W-:Y:S01]  /*02a0*/  IADD3 R21, PT, PT, -R19, UR7, RZ ;  /* 0x0000000713157c10 */ /* 0x000fe2000fffe1ff */
[----:B0-----:R-:W-:-:S06]  /*02b0*/  ULEA UR5, UR6, UR5, 0x18 ;  /* 0x0000000506057291 */ /* 0x001fcc000f8ec0ff */
[----:B------:R-:W-:-:S05]  /*02c0*/  LEA R8, R6, UR5, 0x2 ;  /* 0x0000000506087c11 */ /* 0x000fca000f8e10ff */
[----:B------:R-:W-:-:S07]  /*02d0*/  IMAD.MOV.U32 R15, RZ, RZ, R8 ;  /* 0x000000ffff0f7224 */ /* 0x000fce00078e0008 */
.L_x_2:
[----:B------:R-:W-:Y:S01]  /*02e0*/  ISETP.NE.AND P4, PT, R21, RZ, PT ;  /* 0x000000ff1500720c */ /* 0x000fe20003f85270 */
[----:B------:R-:W-:-:S12]  /*02f0*/  IMAD.MOV.U32 R18, RZ, RZ, 0x989680 ;  /* 0x00989680ff127424 */ /* 0x000fd800078e00ff */
[----:B------:R-:W0:Y:S02]  /*0300*/  @P4 LDC.64 R4, c[0x0][0x390] ;  /* 0x0000e400ff044b82 */ /* 0x000e240000000a00 */
[----:B0-----:R-:W-:-:S05]  /*0310*/  @P4 IMAD.WIDE.U32 R4, R17, 0x4, R4 ;  /* 0x0000000411044825 */ /* 0x001fca00078e0004 */
[----:B------:R-:W2:Y:S01]  /*0320*/  @P4 LDG.E R18, desc[UR8][R4.64] ;  /* 0x0000000804124981 */ /* 0x000ea2000c1e1900 */
[----:B------:R-:W-:Y:S01]  /*0330*/  IMAD.IADD R16, R0, 0x1, R16 ;  /* 0x0000000100107824 */ /* 0x000fe200078e0210 */
[----:B------:R-:W-:Y:S05]  /*0340*/  WARPSYNC.ALL ;  /* 0x0000000000007948 */ /* 0x000fea0003800000 */
[----:B------:R-:W-:Y:S01]  /*0350*/  ISETP.GE.AND P4, PT, R16, R7, PT ;  /* 0x000000071000720c */ /* 0x000fe20003f86270 */
[----:B------:R-:W-:Y:S02]  /*0360*/  IMAD R20, R7, 0x4, R15 ;  /* 0x0000000407147824 */ /* 0x000fe400078e020f */
[----:B------:R-:W-:-:S02]  /*0370*/  IMAD.IADD R21, R21, 0x1, -R0 ;  /* 0x0000000115157824 */ /* 0x000fc400078e0a00 */
[C---:B------:R-:W-:Y:S01]  /*0380*/  IMAD.IADD R17, R0.reuse, 0x1, R17 ;  /* 0x0000000100117824 */ /* 0x040fe200078e0211 */
[----:B--2---:R0:W-:Y:S04]  /*0390*/  STS [R15], R18 ;  /* 0x000000120f007388 */ /* 0x0041e80000000800 */
[----:B------:R1:W-:Y:S01]  /*03a0*/  STS [R20], R19 ;  /* 0x0000001314007388 */ /* 0x0003e20000000800 */
[C---:B0-----:R-:W-:Y:S02]  /*03b0*/  IMAD R15, R0.reuse, 0x4, R15 ;  /* 0x00000004000f7824 */ /* 0x041fe400078e020f */
[----:B-1----:R-:W-:Y:S01]  /*03c0*/  IMAD.IADD R19, R0, 0x1, R19 ;  /* 0x0000000100137824 */ /* 0x002fe200078e0213 */
[----:B------:R-:W-:Y:S06]  /*03d0*/  BAR.SYNC.DEFER_BLOCKING 0x0 ;  /* 0x0000000000007b1d */ /* 0x000fec0000010000 */
[----:B------:R-:W-:Y:S05]  /*03e0*/  @!P4 BRA `(.L_x_2) ;  /* 0xfffffffc00bcc947 */ /* 0x000fea000383ffff */
.L_x_1:
[----:B------:R-:W-:Y:S05]  /*03f0*/  @P3 BRA `(.L_x_3) ;  /* 0x0000000000343947 */ /* 0x000fea0003800000 */
[----:B------:R-:W2:Y:S02]  /*0400*/  LDG.E R4, desc[UR8][R2.64] ;  /* 0x0000000802047981 */ /* 0x000ea4000c1e1900 */
[----:B--2---:R-:W-:-:S13]  /*0410*/  ISETP.GE.AND P3, PT, R4, UR4, PT ;  /* 0x0000000404007c0c */ /* 0x004fda000bf66270 */
[----:B------:R-:W-:Y:S05]  /*0420*/  @!P3 BRA `(.L_x_4) ;  /* 0x000000000020b947 */ /* 0x000fea0003800000 */
[----:B------:R-:W-:-:S05]  /*0430*/  VIADD R4, R4, -UR4 ;  /* 0x8000000404047c36 */ /* 0x000fca0008000000 */
[----:B------:R-:W-:-:S13]  /*0440*/  ISETP.GE.AND P3, PT, R4, R7, PT ;  /* 0x000000070400720c */ /* 0x000fda0003f66270 */
[----:B------:R-:W0:Y:S01]  /*0450*/  @!P3 S2R R16, SR_CgaCtaId ;  /* 0x000000000010b919 */ /* 0x000e220000008800 */
[----:B------:R-:W-:-:S04]  /*0460*/  @!P3 MOV R5, 0x400 ;  /* 0x000004000005b802 */ /* 0x000fc80000000f00 */
[----:B0-----:R-:W-:Y:S01]  /*0470*/  @!P3 LEA R15, R16, R5, 0x18 ;  /* 0x00000005100fb211 */ /* 0x001fe200078ec0ff */
[----:B------:R-:W-:-:S04]  /*0480*/  @!P3 IMAD.MOV.U32 R5, RZ, RZ, 0x989680 ;  /* 0x00989680ff05b424 */ /* 0x000fc800078e00ff */
[----:B------:R-:W-:-:S05]  /*0490*/  @!P3 IMAD R4, R4, 0x4, R15 ;  /* 0x000000040404b824 */ /* 0x000fca00078e020f */
[----:B------:R0:W-:Y:S02]  /*04a0*/  @!P3 STS [R4], R5 ;  /* 0x000000050400b388 */ /* 0x0001e40000000800 */
.L_x_4:
[----:B------:R-:W-:Y:S05]  /*04b0*/  WARPSYNC.ALL ;  /* 0x0000000000007948 */ /* 0x000fea0003800000 */
[----:B------:R-:W-:Y:S06]  /*04c0*/  BAR.SYNC.DEFER_BLOCKING 0x0 ;  /* 0x0000000000007b1d */ /* 0x000fec0000010000 */
.L_x_3:
[----:B0-----:R-:W0:Y:S01]  /*04d0*/  LDC R4, c[0x0][0x380] ;  /* 0x0000e000ff047b82 */ /* 0x001e220000000800 */
[----:B------:R-:W-:Y:S07]  /*04e0*/  WARPSYNC.ALL ;  /* 0x0000000000007948 */ /* 0x000fee0003800000 */
[----:B------:R-:W-:Y:S01]  /*04f0*/  BAR.SYNC.DEFER_BLOCKING 0x0 ;  /* 0x0000000000007b1d */ /* 0x000fe20000010000 */
[----:B0-----:R-:W-:-:S13]  /*0500*/  ISETP.GE.AND P3, PT, R4, 0x400, PT ;  /* 0x000004000400780c */ /* 0x001fda0003f66270 */
[----:B------:R-:W-:Y:S05]  /*0510*/  @!P3 BRA `(.L_x_5) ;  /* 0x000000000070b947 */ /* 0x000fea0003800000 */
[----:B------:R-:W-:-:S07]  /*0520*/  IMAD.MOV.U32 R4, RZ, RZ, R6 ;  /* 0x000000ffff047224 */ /* 0x000fce00078e0006 */
.L_x_8:
[----:B------:R-:W-:-:S13]  /*0530*/  ISETP.GT.U32.AND P3, PT, R4, 0x1ff, PT ;  /* 0x000001ff0400780c */ /* 0x000fda0003f64070 */
[----:B01----:R-:W-:Y:S05]  /*0540*/  @P3 BRA `(.L_x_6) ;  /* 0x0000000000503947 */ /* 0x003fea0003800000 */
[----:B------:R-:W0:Y:S01]  /*0550*/  S2UR UR6, SR_CgaCtaId ;  /* 0x00000000000679c3 */ /* 0x000e220000008800 */
[----:B------:R-:W-:Y:S02]  /*0560*/  UMOV UR5, 0x400 ;  /* 0x0000040000057882 */ /* 0x000fe40000000000 */
[----:B0-----:R-:W-:-:S06]  /*0570*/  ULEA UR5, UR6, UR5, 0x18 ;  /* 0x0000000506057291 */ /* 0x001fcc000f8ec0ff */
[----:B------:R-:W-:-:S05]  /*0580*/  LEA R16, R4, UR5, 0x2 ;  /* 0x0000000504107c11 */ /* 0x000fca000f8e10ff */
[----:B------:R-:W-:Y:S04]  /*0590*/  LDS R5, [R16] ;  /* 0x0000000010057984 */ /* 0x000fe80000000800 */
[----:B------:R-:W0:Y:S02]  /*05a0*/  LDS R18, [R16+0x800] ;  /* 0x0008000010127984 */ /* 0x000e240000000800 */
[----:B0-----:R-:W-:-:S13]  /*05b0*/  ISETP.NE.AND P3, PT, R5, R18, PT ;  /* 0x000000120500720c */ /* 0x001fda0003f65270 */
[----:B------:R-:W-:Y:S05]  /*05c0*/  @P3 BRA `(.L_x_7) ;  /* 0x00000000001c3947 */ /* 0x000fea0003800000 */
[----:B------:R-:W-:-:S05]  /*05d0*/  IMAD R16, R7, 0x4, R16 ;  /* 0x0000000407107824 */ /* 0x000fca00078e0210 */
[----:B------:R-:W-:Y:S04]  /*05e0*/  LDS R5, [R16] ;  /* 0x0000000010057984 */ /* 0x000fe80000000800 */
[----:B------:R-:W0:Y:S02]  /*05f0*/  LDS R15, [R16+0x800] ;  /* 0x00080000100f7984 */ /* 0x000e240000000800 */
[----:B0-----:R-:W-:-:S13]  /*0600*/  ISETP.GT.AND P3, PT, R5, R15, PT ;  /* 0x0000000f0500720c */ /* 0x001fda0003f64270 */
[----:B------:R-:W-:Y:S05]  /*0610*/  @!P3 BRA `(.L_x_6) ;  /* 0x00000000001cb947 */ /* 0x000fea0003800000 */
[----:B------:R1:W-:Y:S01]  /*0620*/  STS [R16], R15 ;  /* 0x0000000f10007388 */ /* 0x0003e20000000800 */
[----:B------:R-:W-:Y:S05]  /*0630*/  BRA `(.L_x_6) ;  /* 0x0000000000147947 */ /* 0x000fea0003800000 */
.L_x_7:
[----:B------:R-:W-:-:S13]  /*0640*/  ISETP.GT.AND P3, PT, R5, R18, PT ;  /* 0x000000120500720c */ /* 0x000fda0003f64270 */
[----:B------:R-:W-:Y:S01]  /*0650*/  @P3 IMAD R20, R7, 0x4, R16 ;  /* 0x0000000407143824 */ /* 0x000fe200078e0210 */
[----:B------:R-:W-:Y:S04]  /*0660*/  @P3 STS [R16], R18 ;  /* 0x0000001210003388 */ /* 0x000fe80000000800 */
[----:B------:R-:W0:Y:S04]  /*0670*/  @P3 LDS R5, [R20+0x800] ;  /* 0x0008000014053984 */ /* 0x000e280000000800 */
[----:B0-----:R0:W-:Y:S02]  /*0680*/  @P3 STS [R20], R5 ;  /* 0x0000000514003388 */ /* 0x0011e40000000800 */
.L_x_6:
[----:B------:R-:W-:Y:S01]  /*0690*/  IMAD.IADD R4, R0, 0x1, R4 ;  /* 0x0000000100047824 */ /* 0x000fe200078e0204 */
[----:B------:R-:W-:Y:S05]  /*06a0*/  WARPSYNC.ALL ;  /* 0x0000000000007948 */ /* 0x000fea0003800000 */
[----:B------:R-:W-:Y:S01]  /*06b0*/  BAR.SYNC.DEFER_BLOCKING 0x0 ;  /* 0x0000000000007b1d */ /* 0x000fe20000010000 */
[----:B------:R-:W-:-:S13]  /*06c0*/  ISETP.GE.AND P3, PT, R4, R7, PT ;  /* 0x000000070400720c */ /* 0x000fda0003f66270 */
[----:B------:R-:W-:Y:S05]  /*06d0*/  @!P3 BRA `(.L_x_8) ;  /* 0xfffffffc0094b947 */ /* 0x000fea000383ffff */
.L_x_5:
[----:B------:R-:W-:Y:S05]  /*06e0*/  @!P2 BRA `(.L_x_9) ;  /* 0x000000000070a947 */ /* 0x000fea0003800000 */
[----:B------:R-:W-:-:S07]  /*06f0*/  IMAD.MOV.U32 R4, RZ, RZ, R6 ;  /* 0x000000ffff047224 */ /* 0x000fce00078e0006 */
.L_x_12:
[----:B------:R-:W-:-:S13]  /*0700*/  ISETP.GT.U32.AND P3, PT, R4, 0xff, PT ;  /* 0x000000ff0400780c */ /* 0x000fda0003f64070 */
[----:B--23--:R-:W-:Y:S05]  /*0710*/  @P3 BRA `(.L_x_10) ;  /* 0x0000000000503947 */ /* 0x00cfea0003800000 */
[----:B------:R-:W2:Y:S01]  /*0720*/  S2UR UR6, SR_CgaCtaId ;  /* 0x00000000000679c3 */ /* 0x000ea20000008800 */
[----:B------:R-:W-:Y:S02]  /*0730*/  UMOV UR5, 0x400 ;  /* 0x0000040000057882 */ /* 0x000fe40000000000 */
[----:B--2---:R-:W-:-:S06]  /*0740*/  ULEA UR5, UR6, UR5, 0x18 ;  /* 0x0000000506057291 */ /* 0x004fcc000f8ec0ff */
[----:B-1----:R-:W-:-:S05]  /*0750*/  LEA R16, R4, UR5, 0x2 ;  /* 0x0000000504107c11 */ /* 0x002fca000f8e10ff */
[----:B0-----:R-:W-:Y:S04]  /*0760*/  LDS R5, [R16] ;  /* 0x0000000010057984 */ /* 0x001fe80000000800 */
        /* <DEDUP_REMOVED lines=10> */
.L_x_11:
[----:B------:R-:W-:-:S13]  /*0810*/  ISETP.GT.AND P3, PT, R5, R18, PT ;  /* 0x000000120500720c */ /* 0x000fda0003f64270 */
[----:B------:R-:W-:Y:S01]  /*0820*/  @P3 IMAD R20, R7, 0x4, R16 ;  /* 0x0000000407143824 */ /* 0x000fe200078e0210 */
[----:B------:R-:W-:Y:S04]  /*0830*/  @P3 STS [R16], R18 ;  /* 0x0000001210003388 */ /* 0x000fe80000000800 */
[----:B------:R-:W0:Y:S04]  /*0840*/  @P3 LDS R5, [R20+0x400] ;  /* 0x0004000014053984 */ /* 0x000e280000000800 */
[----:B0-----:R2:W-:Y:S02]  /*0850*/  @P3 STS [R20], R5 ;  /* 0x0000000514003388 */ /* 0x0015e40000000800 */
.L_x_10:
[----:B------:R-:W-:Y:S01]  /*0860*/  IMAD.IADD R4, R0, 0x1, R4 ;  /* 0x0000000100047824 */ /* 0x000fe200078e0204 */
[----:B------:R-:W-:Y:S05]  /*0870*/  WARPSYNC.ALL ;  /* 0x0000000000007948 */ /* 0x000fea0003800000 */
[----:B------:R-:W-:Y:S01]  /*0880*/  BAR.SYNC.DEFER_BLOCKING 0x0 ;  /* 0x0000000000007b1d */ /* 0x000fe20000010000 */
[----:B------:R-:W-:-:S13]  /*0890*/  ISETP.GE.AND P3, PT, R4, R7, PT ;  /* 0x000000070400720c */ /* 0x000fda0003f66270 */
[----:B------:R-:W-:Y:S05]  /*08a0*/  @!P3 BRA `(.L_x_12) ;  /* 0xfffffffc0094b947 */ /* 0x000fea000383ffff */
.L_x_9:
[----:B------:R-:W-:Y:S05]  /*08b0*/  @!P1 BRA `(.L_x_13) ;  /* 0x0000000000709947 */ /* 0x000fea0003800000 */
[----:B------:R-:W-:-:S07]  /*08c0*/  IMAD.MOV.U32 R4, RZ, RZ, R6 ;  /* 0x000000ffff047224 */ /* 0x000fce00078e0006 */
.L_x_16:
[----:B------:R-:W-:-:S13]  /*08d0*/  ISETP.GT.U32.AND P3, PT, R4, 0x7f, PT ;  /* 0x0000007f0400780c */ /* 0x000fda0003f64070 */
[----:B0---4-:R-:W-:Y:S05]  /*08e0*/  @P3 BRA `(.L_x_14) ;  /* 0x0000000000503947 */ /* 0x011fea0003800000 */
[----:B------:R-:W4:Y:S01]  /*08f0*/  S2UR UR6, SR_CgaCtaId ;  /* 0x00000000000679c3 */ /* 0x000f220000008800 */
[----:B------:R-:W-:Y:S02]  /*0900*/  UMOV UR5, 0x400 ;  /* 0x0000040000057882 */ /* 0x000fe40000000000 */
[----:B----4-:R-:W-:-:S06]  /*0910*/  ULEA UR5, UR6, UR5, 0x18 ;  /* 0x0000000506057291 */ /* 0x010fcc000f8ec0ff */
[----:B-1-3--:R-:W-:-:S05]  /*0920*/  LEA R16, R4, UR5, 0x2 ;  /* 0x0000000504107c11 */ /* 0x00afca000f8e10ff */
[----:B0-2---:R-:W-:Y:S04]  /*0930*/  LDS R5, [R16] ;  /* 0x0000000010057984 */ /* 0x005fe80000000800 */
        /* <DEDUP_REMOVED lines=10> */
.L_x_15:
[----:B------:R-:W-:-:S13]  /*09e0*/  ISETP.GT.AND P3, PT, R5, R18, PT ;  /* 0x000000120500720c */ /* 0x000fda0003f64270 */
[----:B------:R-:W-:Y:S01]  /*09f0*/  @P3 IMAD R20, R7, 0x4, R16 ;  /* 0x0000000407143824 */ /* 0x000fe200078e0210 */
[----:B------:R-:W-:Y:S04]  /*0a00*/  @P3 STS [R16], R18 ;  /* 0x0000001210003388 */ /* 0x000fe80000000800 */
[----:B------:R-:W0:Y:S04]  /*0a10*/  @P3 LDS R5, [R20+0x200] ;  /* 0x0002000014053984 */ /* 0x000e280000000800 */
[----:B0-----:R4:W-:Y:S02]  /*0a20*/  @P3 STS [R20], R5 ;  /* 0x0000000514003388 */ /* 0x0019e40000000800 */
.L_x_14:
[----:B------:R-:W-:Y:S01]  /*0a30*/  IMAD.IADD R4, R0, 0x1, R4 ;  /* 0x0000000100047824 */ /* 0x000fe200078e0204 */
[----:B------:R-:W-:Y:S05]  /*0a40*/  WARPSYNC.ALL ;  /* 0x0000000000007948 */ /* 0x000fea0003800000 */
[----:B------:R-:W-:Y:S01]  /*0a50*/  BAR.SYNC.DEFER_BLOCKING 0x0 ;  /* 0x0000000000007b1d */ /* 0x000fe20000010000 */
[----:B------:R-:W-:-:S13]  /*0a60*/  ISETP.GE.AND P3, PT, R4, R7, PT ;  /* 0x000000070400720c */ /* 0x000fda0003f66270 */
[----:B------:R-:W-:Y:S05]  /*0a70*/  @!P3 BRA `(.L_x_16) ;  /* 0xfffffffc0094b947 */ /* 0x000fea000383ffff */
.L_x_13:
[----:B------:R-:W-:Y:S05]  /*0a80*/  @!P0 BRA `(.L_x_17) ;  /* 0x0000000000708947 */ /* 0x000fea0003800000 */
[----:B------:R-:W-:Y:S01]  /*0a90*/  ISETP.GT.U32.AND P3, PT, R6, 0x3f, PT ;  /* 0x0000003f0600780c */ /* 0x000fe20003f64070 */
[----:B------:R-:W-:-:S12]  /*0aa0*/  IMAD.MOV.U32 R4, RZ, RZ, R6 ;  /* 0x000000ffff047224 */ /* 0x000fd800078e0006 */
.L_x_20:
[----:B------:R-:W-:Y:S05]  /*0ab0*/  @P3 BRA `(.L_x_18) ;  /* 0x0000000000503947 */ /* 0x000fea0003800000 */
[----:B------:R-:W5:Y:S01]  /*0ac0*/  S2UR UR6, SR_CgaCtaId ;  /* 0x00000000000679c3 */ /* 0x000f620000008800 */
[----:B------:R-:W-:Y:S02]  /*0ad0*/  UMOV UR5, 0x400 ;  /* 0x0000040000057882 */ /* 0x000fe40000000000 */
[----:B-----5:R-:W-:-:S06]  /*0ae0*/  ULEA UR5, UR6, UR5, 0x18 ;  /* 0x0000000506057291 */ /* 0x020fcc000f8ec0ff */
[----:B01-3--:R-:W-:-:S05]  /*0af0*/  LEA R16, R4, UR5, 0x2 ;  /* 0x0000000504107c11 */ /* 0x00bfca000f8e10ff */
[----:B--2-4-:R-:W-:Y:S04]  /*0b00*/  LDS R5, [R16] ;  /* 0x0000000010057984 */ /* 0x014fe80000000800 */
        /* <DEDUP_REMOVED lines=10> */
.L_x_19:
[----:B------:R-:W-:-:S13]  /*0bb0*/  ISETP.GT.AND P4, PT, R5, R18, PT ;  /* 0x000000120500720c */ /* 0x000fda0003f84270 */
[----:B------:R-:W-:Y:S01]  /*0bc0*/  @P4 IMAD R20, R7, 0x4, R16 ;  /* 0x0000000407144824 */ /* 0x000fe200078e0210 */
[----:B------:R-:W-:Y:S04]  /*0bd0*/  @P4 STS [R16], R18 ;  /* 0x0000001210004388 */ /* 0x000fe80000000800 */
[----:B------:R-:W0:Y:S04]  /*0be0*/  @P4 LDS R5, [R20+0x100] ;  /* 0x0001000014054984 */ /* 0x000e280000000800 */
[----:B0-----:R0:W-:Y:S02]  /*0bf0*/  @P4 STS [R20], R5 ;  /* 0x0000000514004388 */ /* 0x0011e40000000800 */
.L_x_18:
[----:B------:R-:W-:Y:S01]  /*0c00*/  IMAD.IADD R4, R0, 0x1, R4 ;  /* 0x0000000100047824 */ /* 0x000fe200078e0204 */
[----:B------:R-:W-:Y:S05]  /*0c10*/  WARPSYNC.ALL ;  /* 0x0000000000007948 */ /* 0x000fea0003800000 */
[----:B------:R-:W-:Y:S01]  /*0c20*/  BAR.SYNC.DEFER_BLOCKING 0x0 ;  /* 0x0000000000007b1d */ /* 0x000fe20000010000 */
[----:B------:R-:W-:-:S13]  /*0c30*/  ISETP.GE.AND P4, PT, R4, R7, PT ;  /* 0x000000070400720c */ /* 0x000fda0003f86270 */
[----:B------:R-:W-:Y:S05]  /*0c40*/  @!P4 BRA `(.L_x_20) ;  /* 0xfffffffc0098c947 */ /* 0x000fea000383ffff */
.L_x_17:
[----:B------:R-:W-:Y:S01]  /*0c50*/  ISETP.GT.U32.AND P3, PT, R6, 0x1f, PT ;  /* 0x0000001f0600780c */ /* 0x000fe20003f64070 */
[----:B------:R-:W-:Y:S05]  /*0c60*/  WARPSYNC.ALL ;  /* 0x0000000000007948 */ /* 0x000fea0003800000 */
[----:B------:R-:W-:Y:S06]  /*0c70*/  BAR.SYNC.DEFER_BLOCKING 0x0 ;  /* 0x0000000000007b1d */ /* 0x000fec0000010000 */
[----:B------:R-:W-:Y:S04]  /*0c80*/  BSSY.RECONVERGENT B0, `(.L_x_21) ;  /* 0x0000060000007945 */ /* 0x000fe80003800200 */
[----:B------:R-:W-:Y:S05]  /*0c90*/  @P3 BRA `(.L_x_22) ;  /* 0x0000000400783947 */ /* 0x000fea0003800000 */
[----:B------:R-:W-:Y:S01]  /*0ca0*/  LDS R4, [R8] ;  /* 0x0000000008047984 */ /* 0x000fe20000000800 */
[----:B------:R-:W-:Y:S03]  /*0cb0*/  BSSY.RECONVERGENT B1, `(.L_x_23) ;  /* 0x000000e000017945 */ /* 0x000fe60003800200 */
[----:B0-2-4-:R-:W0:Y:S02]  /*0cc0*/  LDS R5, [R8+0x80] ;  /* 0x0000800008057984 */ /* 0x015e240000000800 */
[----:B0-----:R-:W-:-:S13]  /*0cd0*/  ISETP.NE.AND P3, PT, R4, R5, PT ;  /* 0x000000050400720c */ /* 0x001fda0003f65270 */
[----:B------:R-:W-:Y:S05]  /*0ce0*/  @P3 BRA `(.L_x_24) ;  /* 0x0000000000183947 */ /* 0x000fea0003800000 */
[----:B------:R-:W-:Y:S04]  /*0cf0*/  LDS R4, [R12] ;  /* 0x000000000c047984 */ /* 0x000fe80000000800 */
[----:B------:R-:W0:Y:S02]  /*0d00*/  LDS R5, [R12+0x80] ;  /* 0x000080000c057984 */ /* 0x000e240000000800 */
[----:B0-----:R-:W-:-:S13]  /*0d10*/  ISETP.GT.AND P3, PT, R4, R5, PT ;  /* 0x000000050400720c */ /* 0x001fda0003f64270 */
[----:B------:R-:W-:Y:S05]  /*0d20*/  @!P3 BRA `(.L_x_25) ;  /* 0x000000000018b947 */ /* 0x000fea0003800000 */
[----:B------:R2:W-:Y:S01]  /*0d30*/  STS [R12], R5 ;  /* 0x000000050c007388 */ /* 0x0005e20000000800 */
[----:B------:R-:W-:Y:S05]  /*0d40*/  BRA `(.L_x_25) ;  /* 0x0000000000107947 */ /* 0x000fea0003800000 */
.L_x_24:
[----:B------:R-:W-:-:S13]  /*0d50*/  ISETP.GT.AND P3, PT, R4, R5, PT ;  /* 0x000000050400720c */ /* 0x000fda0003f64270 */
[----:B------:R-:W-:Y:S04]  /*0d60*/  @P3 STS [R8], R5 ;  /* 0x0000000508003388 */ /* 0x000fe80000000800 */
[----:B-1-3--:R-:W0:Y:S04]  /*0d70*/  @P3 LDS R15, [R12+0x80] ;  /* 0x000080000c0f3984 */ /* 0x00ae280000000800 */
[----:B0-----:R0:W-:Y:S02]  /*0d80*/  @P3 STS [R12], R15 ;  /* 0x0000000f0c003388 */ /* 0x0011e40000000800 */
.L_x_25:
[----:B------:R-:W-:Y:S05]  /*0d90*/  BSYNC.RECONVERGENT B1 ;  /* 0x0000000000017941 */ /* 0x000fea0003800200 */
.L_x_23:
[----:B------:R-:W-:Y:S01]  /*0da0*/  LDS R4, [R8] ;  /* 0x0000000008047984 */ /* 0x000fe20000000800 */
[----:B------:R-:W-:Y:S03]  /*0db0*/  BSSY.RECONVERGENT B1, `(.L_x_26) ;  /* 0x000000e000017945 */ /* 0x000fe60003800200 */
[----:B--2---:R-:W2:Y:S02]  /*0dc0*/  LDS R5, [R8+0x40] ;  /* 0x0000400008057984 */ /* 0x004ea40000000800 */
[----:B--2---:R-:W-:-:S13]  /*0dd0*/  ISETP.NE.AND P3, PT, R4, R5, PT ;  /* 0x000000050400720c */ /* 0x004fda0003f65270 */
[----:B------:R-:W-:Y:S05]  /*0de0*/  @P3 BRA `(.L_x_27) ;  /* 0x0000000000183947 */ /* 0x000fea0003800000 */
[----:B------:R-:W-:Y:S04]  /*0df0*/  LDS R4, [R12] ;  /* 0x000000000c047984 */ /* 0x000fe80000000800 */
[----:B------:R-:W2:Y:S02]  /*0e00*/  LDS R5, [R12+0x40] ;  /* 0x000040000c057984 */ /* 0x000ea40000000800 */
[----:B--2---:R-:W-:-:S13]  /*0e10*/  ISETP.GT.AND P3, PT, R4, R5, PT ;  /* 0x000000050400720c */ /* 0x004fda0003f64270 */
[----:B------:R-:W-:Y:S05]  /*0e20*/  @!P3 BRA `(.L_x_28) ;  /* 0x000000000018b947 */ /* 0x000fea0003800000 */
[----:B------:R2:W-:Y:S01]  /*0e30*/  STS [R12], R5 ;  /* 0x000000050c007388 */ /* 0x0005e20000000800 */
[----:B------:R-:W-:Y:S05]  /*0e40*/  BRA `(.L_x_28) ;  /* 0x0000000000107947 */ /* 0x000fea0003800000 */
.L_x_27:
[----:B------:R-:W-:-:S13]  /*0e50*/  ISETP.GT.AND P3, PT, R4, R5, PT ;  /* 0x000000050400720c */ /* 0x000fda0003f64270 */
[----:B------:R-:W-:Y:S04]  /*0e60*/  @P3 STS [R8], R5 ;  /* 0x0000000508003388 */ /* 0x000fe80000000800 */
[----:B01-3--:R-:W0:Y:S04]  /*0e70*/  @P3 LDS R15, [R12+0x40] ;  /* 0x000040000c0f3984 */ /* 0x00be280000000800 */
[----:B0-----:R4:W-:Y:S02]  /*0e80*/  @P3 STS [R12], R15 ;  /* 0x0000000f0c003388 */ /* 0x0019e40000000800 */
.L_x_28:
[----:B------:R-:W-:Y:S05]  /*0e90*/  BSYNC.RECONVERGENT B1 ;  /* 0x0000000000017941 */ /* 0x000fea0003800200 */
.L_x_26:
        /* <DEDUP_REMOVED lines=11> */
.L_x_30:
[----:B------:R-:W-:-:S13]  /*0f50*/  ISETP.GT.AND P3, PT, R4, R5, PT ;  /* 0x000000050400720c */ /* 0x000fda0003f64270 */
[----:B------:R-:W-:Y:S04]  /*0f60*/  @P3 STS [R8], R5 ;  /* 0x0000000508003388 */ /* 0x000fe80000000800 */
[----:B01-34-:R-:W0:Y:S04]  /*0f70*/  @P3 LDS R15, [R12+0x20] ;  /* 0x000020000c0f3984 */ /* 0x01be280000000800 */
[----:B0-----:R0:W-:Y:S02]  /*0f80*/  @P3 STS [R12], R15 ;  /* 0x0000000f0c003388 */ /* 0x0011e40000000800 */
.L_x_31:
[----:B------:R-:W-:Y:S05]  /*0f90*/  BSYNC.RECONVERGENT B1 ;  /* 0x0000000000017941 */ /* 0x000fea0003800200 */
.L_x_29:
        /* <DEDUP_REMOVED lines=11> */
.L_x_33:
[----:B------:R-:W-:-:S13]  /*1050*/  ISETP.GT.AND P3, PT, R4, R5, PT ;  /* 0x000000050400720c */ /* 0x000fda0003f64270 */
[----:B------:R-:W-:Y:S04]  /*1060*/  @P3 STS [R8], R5 ;  /* 0x0000000508003388 */ /* 0x000fe80000000800 */
[----:B01-34-:R-:W0:Y:S04]  /*1070*/  @P3 LDS R15, [R12+0x10] ;  /* 0x000010000c0f3984 */ /* 0x01be280000000800 */
[----:B0-----:R0:W-:Y:S02]  /*1080*/  @P3 STS [R12], R15 ;  /* 0x0000000f0c003388 */ /* 0x0011e40000000800 */
.L_x_34:
[----:B------:R-:W-:Y:S05]  /*1090*/  BSYNC.RECONVERGENT B1 ;  /* 0x0000000000017941 */ /* 0x000fea0003800200 */
.L_x_32:
        /* <DEDUP_REMOVED lines=11> */
.L_x_36:
[----:B------:R-:W-:-:S13]  /*1150*/  ISETP.GT.AND P3, PT, R4, R5, PT ;  /* 0x000000050400720c */ /* 0x000fda0003f64270 */
[----:B------:R-:W-:Y:S04]  /*1160*/  @P3 STS [R8], R5 ;  /* 0x0000000508003388 */ /* 0x000fe80000000800 */
[----:B01-34-:R-:W0:Y:S04]  /*1170*/  @P3 LDS R15, [R12+0x8] ;  /* 0x000008000c0f3984 */ /* 0x01be280000000800 */
[----:B0-----:R0:W-:Y:S02]  /*1180*/  @P3 STS [R12], R15 ;  /* 0x0000000f0c003388 */ /* 0x0011e40000000800 */
.L_x_37:
[----:B------:R-:W-:Y:S05]  /*1190*/  BSYNC.RECONVERGENT B1 ;  /* 0x0000000000017941 */ /* 0x000fea0003800200 */
.L_x_35:
[----:B------:R-:W-:Y:S04]  /*11a0*/  LDS R4, [R8] ;  /* 0x0000000008047984 */ /* 0x000fe80000000800 */
        /* <DEDUP_REMOVED lines=9> */
.L_x_38:
[----:B------:R-:W-:-:S13]  /*1240*/  ISETP.GT.AND P3, PT, R4, R5, PT ;  /* 0x000000050400720c */ /* 0x000fda0003f64270 */
[----:B------:R-:W-:Y:S04]  /*1250*/  @P3 STS [R8], R5 ;  /* 0x0000000508003388 */ /* 0x000fe80000000800 */
[----:B01-34-:R-:W0:Y:S04]  /*1260*/  @P3 LDS R15, [R12+0x4] ;  /* 0x000004000c0f3984 */ /* 0x01be280000000800 */
[----:B0-----:R0:W-:Y:S02]  /*1270*/  @P3 STS [R12], R15 ;  /* 0x0000000f0c003388 */ /* 0x0011e40000000800 */
.L_x_22:
[----:B------:R-:W-:Y:S05]  /*1280*/  BSYNC.RECONVERGENT B0 ;  /* 0x0000000000007941 */ /* 0x000fea0003800200 */
.L_x_21:
[----:B------:R-:W5:Y:S08]  /*1290*/  S2UR UR6, SR_CgaCtaId ;  /* 0x00000000000679c3 */ /* 0x000f700000008800 */
[----:B------:R-:W-:Y:S06]  /*12a0*/  BAR.SYNC.DEFER_BLOCKING 0x0 ;  /* 0x0000000000007b1d */ /* 0x000fec0000010000 */
[----:B------:R-:W-:-:S02]  /*12b0*/  UMOV UR5, 0x400 ;  /* 0x0000040000057882 */ /* 0x000fc40000000000 */
[----:B-----5:R-:W-:-:S09]  /*12c0*/  ULEA UR5, UR6, UR5, 0x18 ;  /* 0x0000000506057291 */ /* 0x020fd2000f8ec0ff */
[----:B0-2-4-:R-:W0:Y:S02]  /*12d0*/  LDS R5, [UR5] ;  /* 0x00000005ff057984 */ /* 0x015e240008000800 */
[----:B0-----:R-:W-:-:S13]  /*12e0*/  ISETP.NE.AND P3, PT, R14, R5, PT ;  /* 0x000000050e00720c */ /* 0x001fda0003f65270 */
[----:B------:R-:W0:Y:S02]  /*12f0*/  @!P3 LDS R4, [R13] ;  /* 0x000000000d04b984 */ /* 0x000e240000000800 */
[----:B0-----:R-:W-:Y:S01]  /*1300*/  @!P3 VIMNMX R11, PT, PT, R11, R4, PT ;  /* 0x000000040b0bb248 */ /* 0x001fe20003fe0100 */
[----:B------:R-:W-:Y:S06]  /*1310*/  @!P3 BRA `(.L_x_39) ;  /* 0x00000000000cb947 */ /* 0x000fec0003800000 */
[----:B------:R-:W-:-:S13]  /*1320*/  ISETP.GT.AND P3, PT, R14, R5, PT ;  /* 0x000000050e00720c */ /* 0x000fda0003f64270 */
[----:B------:R0:W2:Y:S01]  /*1330*/  @P3 LDS R11, [R13] ;  /* 0x000000000d0b3984 */ /* 0x0000a20000000800 */
[----:B------:R-:W-:-:S07]  /*1340*/  @P3 IMAD.MOV.U32 R14, RZ, RZ, R5 ;  /* 0x000000ffff0e3224 */ /* 0x000fce00078e0005 */
.L_x_39:
[----:B------:R-:W4:Y:S01]  /*1350*/  LDCU UR5, c[0x0][0x380] ;  /* 0x00007000ff0577ac */ /* 0x000f220008000800 */
[----:B------:R-:W-:-:S04]  /*1360*/  UIADD3 UR4, UPT, UPT, UR4, 0x400, URZ ;  /* 0x0000040004047890 */ /* 0x000fc8000fffe0ff */
[----:B----4-:R-:W-:Y:S01]  /*1370*/  UISETP.GE.AND UP0, UPT, UR4, UR5, UPT ;  /* 0x000000050400728c */ /* 0x010fe2000bf06270 */
[----:B------:R-:W-:Y:S08]  /*1380*/  BAR.SYNC.DEFER_BLOCKING 0x0 ;  /* 0x0000000000007b1d */ /* 0x000ff00000010000 */
[----:B------:R-:W-:Y:S05]  /*1390*/  BRA.U !UP0, `(.L_x_40) ;  /* 0xffffffed089c7547 */ /* 0x000fea000b83ffff */
.L_x_0:
[----:B------:R-:W1:Y:S08]  /*13a0*/  LDC R14, c[0x0][0x384] ;  /* 0x0000e100ff0e7b82 */ /* 0x000e700000000800 */
[----:B------:R-:W4:Y:S01]  /*13b0*/  LDC.64 R4, c[0x0][0x398] ;  /* 0x0000e600ff047b82 */ /* 0x000f220000000a00 */
[----:B-1-3--:R-:W-:Y:S02]  /*13c0*/  IMAD R15, R14, UR7, R9 ;  /* 0x000000070e0f7c24 */ /* 0x00afe4000f8e0209 */
[----:B------:R-:W-:-:S05]  /*13d0*/  VIADD R9, R9, 0x1 ;  /* 0x0000000109097836 */ /* 0x000fca0000000000 */
[----:B------:R-:W-:Y:S01]  /*13e0*/  ISETP.NE.AND P3, PT, R9, R14, PT ;  /* 0x0000000e0900720c */ /* 0x000fe20003f65270 */
[----:B----4-:R-:W-:-:S05]  /*13f0*/  IMAD.WIDE.U32 R4, R15, 0x4, R4 ;  /* 0x000000040f047825 */ /* 0x010fca00078e0004 */
[----:B--2---:R1:W-:Y:S01]  /*1400*/  STG.E desc[UR8][R4.64], R11 ;  /* 0x0000000b04007986 */ /* 0x0043e2000c101908 */
[----:B------:R-:W-:Y:S06]  /*1410*/  BAR.SYNC.DEFER_BLOCKING 0x0 ;  /* 0x0000000000007b1d */ /* 0x000fec0000010000 */
[----:B------:R-:W-:Y:S05]  /*1420*/  @P3 BRA `(.L_x_41) ;  /* 0xffffffec005c3947 */ /* 0x000fea000383ffff */
[----:B------:R-:W-:Y:S05]  /*1430*/  EXIT ;  /* 0x000000000000794d */ /* 0x000fea0003800000 */
.L_x_42:
[----:B------:R-:W-:-:S00]  /*1440*/  BRA `(.L_x_42) ;  /* 0xfffffffc00fc7947 */ /* 0x000fc0000383ffff */
[----:B------:R-:W-:-:S00]  /*1450*/  NOP ;  /* 0x0000000000007918 */ /* 0x000fc00000000000 */
        /* <DEDUP_REMOVED lines=10> */
.L_x_54:


//--------------------- .text._Z11computeDistiiPiS_ --------------------------
	.section	.text._Z11computeDistiiPiS_,"ax",@progbits
	.align	128
        .global         _Z11computeDistiiPiS_
        .type           _Z11computeDistiiPiS_,@function
        .size           _Z11computeDistiiPiS_,(.L_x_55 - _Z11computeDistiiPiS_)
        .other          _Z11computeDistiiPiS_,@"STO_CUDA_ENTRY STV_DEFAULT"
_Z11computeDistiiPiS_:
.text._Z11computeDistiiPiS_:
[----:B------:R-:W-:Y:S01]  /*0000*/  LDC R1, c[0x0][0x37c] ;  /* 0x0000df00ff017b82 */ /* 0x000fe20000000800 */
[----:B------:R-:W0:Y:S02]  /*0010*/  S2R R20, SR_TID.Y ;  /* 0x0000000000147919 */ /* 0x000e240000002200 */
[----:B0-----:R-:W-:-:S13]  /*0020*/  ISETP.GT.U32.AND P0, PT, R20, 0x1f, PT ;  /* 0x0000001f1400780c */ /* 0x001fda0003f04070 */
[----:B------:R-:W-:Y:S05]  /*0030*/  @P0 EXIT ;  /* 0x000000000000094d */ /* 0x000fea0003800000 */
[----:B------:R-:W0:Y:S01]  /*0040*/  LDCU UR4, c[0x0][0x384] ;  /* 0x00007080ff0477ac */ /* 0x000e220008000800 */
[----:B------:R-:W1:Y:S01]  /*0050*/  S2R R19, SR_CTAID.Y ;  /* 0x0000000000137919 */ /* 0x000e620000002600 */
[----:B------:R-:W-:Y:S01]  /*0060*/  MOV R22, R20 ;  /* 0x0000001400167202 */ /* 0x000fe20000000f00 */
[----:B------:R-:W2:Y:S01]  /*0070*/  LDC R16, c[0x0][0x360] ;  /* 0x0000d800ff107b82 */ /* 0x000ea20000000800 */
[----:B------:R-:W3:Y:S01]  /*0080*/  LDCU.64 UR8, c[0x0][0x358] ;  /* 0x00006b00ff0877ac */ /* 0x000ee20008000a00 */
[----:B------:R-:W4:Y:S01]  /*0090*/  S2R R18, SR_CTAID.X ;  /* 0x0000000000127919 */ /* 0x000f220000002500 */
[----:B------:R-:W1:Y:S01]  /*00a0*/  LDCU UR6, c[0x0][0x364] ;  /* 0x00006c80ff0677ac */ /* 0x000e620008000800 */
[----:B------:R-:W1:Y:S01]  /*00b0*/  S2R R17, SR_TID.X ;  /* 0x0000000000117919 */ /* 0x000e620000002100 */
[----:B0-----:R-:W-:-:S05]  /*00c0*/  I2FP.F32.S32 R0, UR4 ;  /* 0x0000000400007c45 */ /* 0x001fca0008201400 */
[----:B------:R-:W-:-:S04]  /*00d0*/  FMUL R0, R0, 0.0078125 ;  /* 0x3c00000000007820 */ /* 0x000fc80000400000 */
[----:B---3--:R0:W0:Y:S03]  /*00e0*/  F2I.CEIL.NTZ R24, R0 ;  /* 0x0000000000187305 */ /* 0x008026000020b100 */
.L_x_52:
[----:B-1----:R-:W-:-:S13]  /*00f0*/  ISETP.GT.U32.AND P0, PT, R17, 0x1f, PT ;  /* 0x0000001f1100780c */ /* 0x002fda0003f04070 */
[----:B------:R-:W-:Y:S05]  /*0100*/  @P0 BRA `(.L_x_43) ;  /* 0x0000000800000947 */ /* 0x000fea0003800000 */
[----:B------:R-:W1:Y:S01]  /*0110*/  S2UR UR5, SR_CgaCtaId ;  /* 0x00000000000579c3 */ /* 0x000e620000008800 */
[----:B------:R-:W3:Y:S01]  /*0120*/  LDCU UR7, c[0x0][0x384] ;  /* 0x00007080ff0777ac */ /* 0x000ee20008000800 */
[----:B------:R-:W-:Y:S01]  /*0130*/  IMAD R7, R19, 0x20, R22 ;  /* 0x0000002013077824 */ /* 0x000fe200078e0216 */
[----:B------:R-:W-:Y:S01]  /*0140*/  MOV R25, R17 ;  /* 0x0000001100197202 */ /* 0x000fe20000000f00 */
[----:B------:R-:W-:Y:S02]  /*0150*/  UMOV UR4, 0x400 ;  /* 0x0000040000047882 */ /* 0x000fe40000000000 */
[----:B---3--:R-:W-:Y:S01]  /*0160*/  IMAD R5, R7, UR7, R17 ;  /* 0x0000000707057c24 */ /* 0x008fe2000f8e0211 */
[----:B-1----:R-:W-:-:S06]  /*0170*/  ULEA UR4, UR5, UR4, 0x18 ;  /* 0x0000000405047291 */ /* 0x002fcc000f8ec0ff */
[----:B------:R-:W-:-:S05]  /*0180*/  LEA R6, R22, UR4, 0x9 ;  /* 0x0000000416067c11 */ /* 0x000fca000f8e48ff */
[----:B------:R-:W-:-:S07]  /*0190*/  IMAD R4, R17, 0x4, R6 ;  /* 0x0000000411047824 */ /* 0x000fce00078e0206 */
.L_x_51:
[----:B-1----:R-:W1:Y:S01]  /*01a0*/  S2R R11, SR_CgaCtaId ;  /* 0x00000000000b7919 */ /* 0x002e620000008800 */
[----:B------:R-:W-:Y:S01]  /*01b0*/  MOV R8, 0x400 ;  /* 0x0000040000087802 */ /* 0x000fe20000000f00 */
[----:B------:R-:W-:Y:S01]  /*01c0*/  IMAD.MOV.U32 R9, RZ, RZ, R25 ;  /* 0x000000ffff097224 */ /* 0x000fe200078e0019 */
[----:B0-----:R-:W-:Y:S01]  /*01d0*/  ISETP.GE.AND P1, PT, R24, 0x1, PT ;  /* 0x000000011800780c */ /* 0x001fe20003f26270 */
[----:B------:R-:W-:Y:S05]  /*01e0*/  WARPSYNC.ALL ;  /* 0x0000000000007948 */ /* 0x000fea0003800000 */
[----:B------:R-:W-:Y:S02]  /*01f0*/  IADD3 R0, PT, PT, R8, 0x8000, RZ ;  /* 0x0000800008007810 */ /* 0x000fe40007ffe0ff */
[----:B----4-:R-:W-:-:S02]  /*0200*/  LEA R2, R18, R25, 0x5 ;  /* 0x0000001912027211 */ /* 0x010fc400078e28ff */
[----:B-1----:R-:W-:-:S05]  /*0210*/  LEA R3, R11, R0, 0x18 ;  /* 0x000000000b037211 */ /* 0x002fca00078ec0ff */
[----:B------:R-:W-:-:S05]  /*0220*/  IMAD R0, R22, 0x80, R3 ;  /* 0x0000008016007824 */ /* 0x000fca00078e0203 */
[----:B------:R-:W-:Y:S01]  /*0230*/  LEA R3, R25, R0, 0x2 ;  /* 0x0000000019037211 */ /* 0x000fe200078e10ff */
[----:B--2---:R-:W-:-:S04]  /*0240*/  IMAD.IADD R25, R16, 0x1, R25 ;  /* 0x0000000110197824 */ /* 0x004fc800078e0219 */
[----:B------:R0:W-:Y:S01]  /*0250*/  STS [R3], RZ ;  /* 0x000000ff03007388 */ /* 0x0001e20000000800 */
[----:B------:R-:W-:Y:S01]  /*0260*/  BAR.SYNC.DEFER_BLOCKING 0x0 ;  /* 0x0000000000007b1d */ /* 0x000fe20000010000 */
[----:B------:R-:W-:-:S05]  /*0270*/  ISETP.GE.U32.AND P0, PT, R25, 0x20, PT ;  /* 0x000000201900780c */ /* 0x000fca0003f06070 */
[----:B------:R-:W-:Y:S08]  /*0280*/  @!P1 BRA `(.L_x_44) ;  /* 0x0000000400849947 */ /* 0x000ff00003800000 */
[----:B------:R-:W-:Y:S01]  /*0290*/  IADD3 R0, PT, PT, R8, 0x4000, RZ ;  /* 0x0000400008007810 */ /* 0x000fe20007ffe0ff */
[----:B------:R-:W-:-:S03]  /*02a0*/  UMOV UR4, URZ ;  /* 0x000000ff00047c82 */ /* 0x000fc60008000000 */
[----:B------:R-:W-:-:S05]  /*02b0*/  LEA R0, R11, R0, 0x18 ;  /* 0x000000000b007211 */ /* 0x000fca00078ec0ff */
[----:B------:R-:W-:-:S07]  /*02c0*/  IMAD R0, R9, 0x4, R0 ;  /* 0x0000000409007824 */ /* 0x000fce00078e0200 */
.L_x_50:
[----:B-1----:R-:W1:Y:S01]  /*02d0*/  LDC.64 R8, c[0x0][0x388] ;  /* 0x0000e200ff087b82 */ /* 0x002e620000000a00 */
[----:B------:R-:W-:Y:S01]  /*02e0*/  USHF.L.U32 UR5, UR4, 0x7, URZ ;  /* 0x0000000704057899 */ /* 0x000fe200080006ff */
[----:B------:R-:W-:Y:S01]  /*02f0*/  BSSY.RECONVERGENT B0, `(.L_x_45) ;  /* 0x000000e000007945 */ /* 0x000fe20003800200 */
[----:B------:R-:W-:Y:S01]  /*0300*/  UIADD3 UR4, UPT, UPT, UR4, 0x1, URZ ;  /* 0x0000000104047890 */ /* 0x000fe2000fffe0ff */
[----:B------:R-:W-:Y:S01]  /*0310*/  MOV R15, R4 ;  /* 0x00000004000f7202 */ /* 0x000fe20000000f00 */
[----:B------:R-:W-:Y:S02]  /*0320*/  IMAD.MOV.U32 R21, RZ, RZ, R17 ;  /* 0x000000ffff157224 */ /* 0x000fe400078e0011 */
[----:B------:R-:W-:Y:S02]  /*0330*/  IADD3 R13, PT, PT, R5, UR5, RZ ;  /* 0x00000005050d7c10 */ /* 0x000fe4000fffe0ff */
[----:B--2---:R-:W-:-:S13]  /*0340*/  ISETP.NE.AND P1, PT, R24, UR4, PT ;  /* 0x0000000418007c0c */ /* 0x004fda000bf25270 */
.L_x_46:
[----:B-1----:R-:W-:-:S06]  /*0350*/  IMAD.WIDE R10, R13, 0x4, R8 ;  /* 0x000000040d0a7825 */ /* 0x002fcc00078e0208 */
[----:B------:R-:W2:Y:S01]  /*0360*/  LDG.E R10, desc[UR8][R10.64] ;  /* 0x000000080a0a7981 */ /* 0x000ea2000c1e1900 */
[C---:B------:R-:W-:Y:S01]  /*0370*/  IMAD.IADD R21, R16.reuse, 0x1, R21 ;  /* 0x0000000110157824 */ /* 0x040fe200078e0215 */
[----:B------:R-:W-:-:S04]  /*0380*/  IADD3 R13, PT, PT, R16, R13, RZ ;  /* 0x0000000d100d7210 */ /* 0x000fc80007ffe0ff */
[----:B------:R-:W-:Y:S01]  /*0390*/  ISETP.GE.U32.AND P2, PT, R21, 0x80, PT ;  /* 0x000000801500780c */ /* 0x000fe20003f46070 */
[----:B--2---:R1:W-:Y:S02]  /*03a0*/  STS [R15], R10 ;  /* 0x0000000a0f007388 */ /* 0x0043e40000000800 */
[----:B-1----:R-:W-:-:S10]  /*03b0*/  IMAD R15, R16, 0x4, R15 ;  /* 0x00000004100f7824 */ /* 0x002fd400078e020f */
[----:B------:R-:W-:Y:S05]  /*03c0*/  @!P2 BRA `(.L_x_46) ;  /* 0xfffffffc00e0a947 */ /* 0x000fea000383ffff */
[----:B------:R-:W-:Y:S05]  /*03d0*/  BSYNC.RECONVERGENT B0 ;  /* 0x0000000000007941 */ /* 0x000fea0003800200 */
.L_x_45:
[----:B------:R-:W1:Y:S01]  /*03e0*/  LDC R11, c[0x0][0x384] ;  /* 0x0000e100ff0b7b82 */ /* 0x000e620000000800 */
[----:B------:R-:W-:Y:S01]  /*03f0*/  BSSY.RECONVERGENT B0, `(.L_x_47) ;  /* 0x000000b000007945 */ /* 0x000fe20003800200 */
[----:B------:R-:W-:Y:S01]  /*0400*/  MOV R13, R20 ;  /* 0x00000014000d7202 */ /* 0x000fe20000000f00 */
[----:B-1----:R-:W-:-:S07]  /*0410*/  IMAD R12, R2, R11, UR5 ;  /* 0x00000005020c7e24 */ /* 0x002fce000f8e020b */
.L_x_48:
[----:B------:R-:W-:-:S04]  /*0420*/  IMAD.IADD R11, R12, 0x1, R13 ;  /* 0x000000010c0b7824 */ /* 0x000fc800078e020d */
[----:B-1----:R-:W-:-:S06]  /*0430*/  IMAD.WIDE R10, R11, 0x4, R8 ;  /* 0x000000040b0a7825 */ /* 0x002fcc00078e0208 */
[----:B------:R-:W2:Y:S01]  /*0440*/  LDG.E R10, desc[UR8][R10.64] ;  /* 0x000000080a0a7981 */ /* 0x000ea2000c1e1900 */
[C---:B------:R-:W-:Y:S02]  /*0450*/  LEA R15, R13.reuse, R0, 0x7 ;  /* 0x000000000d0f7211 */ /* 0x040fe400078e38ff */
[----:B------:R-:W-:-:S04]  /*0460*/  IADD3 R13, PT, PT, R13, UR6, RZ ;  /* 0x000000060d0d7c10 */ /* 0x000fc8000fffe0ff */
[----:B------:R-:W-:Y:S01]  /*0470*/  ISETP.GE.U32.AND P2, PT, R13, 0x80, PT ;  /* 0x000000800d00780c */ /* 0x000fe20003f46070 */
[----:B--2---:R1:W-:-:S12]  /*0480*/  STS [R15], R10 ;  /* 0x0000000a0f007388 */ /* 0x0043d80000000800 */
[----:B------:R-:W-:Y:S05]  /*0490*/  @!P2 BRA `(.L_x_48) ;  /* 0xfffffffc00e0a947 */ /* 0x000fea000383ffff */
[----:B------:R-:W-:Y:S05]  /*04a0*/  BSYNC.RECONVERGENT B0 ;  /* 0x0000000000007941 */ /* 0x000fea0003800200 */
.L_x_47:
[----:B------:R-:W-:Y:S01]  /*04b0*/  BAR.SYNC.DEFER_BLOCKING 0x0 ;  /* 0x0000000000007b1d */ /* 0x000fe20000010000 */
[----:B------:R-:W-:-:S05]  /*04c0*/  IMAD.MOV.U32 R23, RZ, RZ, RZ ;  /* 0x000000ffff177224 */ /* 0x000fca00078e00ff */
[----:B------:R2:W3:Y:S02]  /*04d0*/  LDS R14, [R3] ;  /* 0x00000000030e7984 */ /* 0x0004e40000000800 */
.L_x_49:
[C---:B------:R-:W-:Y:S02]  /*04e0*/  LEA R21, R23.reuse, R0, 0x7 ;  /* 0x0000000017157211 */ /* 0x040fe400078e38ff */
[C---:B------:R-:W-:Y:S02]  /*04f0*/  LEA R12, R23.reuse, R6, 0x2 ;  /* 0x00000006170c7211 */ /* 0x040fe400078e10ff */
[----:B------:R-:W-:Y:S01]  /*0500*/  IADD3 R23, PT, PT, R23, 0x10, RZ ;  /* 0x0000001017177810 */ /* 0x000fe20007ffe0ff */
[----:B------:R-:W-:Y:S03]  /*0510*/  LDS R13, [R21] ;  /* 0x00000000150d7984 */ /* 0x000fe60000000800 */
[----:B------:R-:W-:Y:S01]  /*0520*/  ISETP.NE.AND P2, PT, R23, 0x80, PT ;  /* 0x000000801700780c */ /* 0x000fe20003f45270 */
[----:B-1----:R-:W1:Y:S04]  /*0530*/  LDS.128 R8, [R12] ;  /* 0x000000000c087984 */ /* 0x002e680000000c00 */
[----:B------:R-:W4:Y:S04]  /*0540*/  LDS R26, [R21+0x80] ;  /* 0x00008000151a7984 */ /* 0x000f280000000800 */
[----:B------:R-:W5:Y:S04]  /*0550*/  LDS R15, [R21+0x100] ;  /* 0x00010000150f7984 */ /* 0x000f680000000800 */
[----:B------:R-:W-:Y:S01]  /*0560*/  LDS R27, [R21+0x200] ;  /* 0x00020000151b7984 */ /* 0x000fe20000000800 */
[----:B-1----:R-:W-:-:S03]  /*0570*/  IMAD.IADD R13, R8, 0x1, -R13 ;  /* 0x00000001080d7824 */ /* 0x002fc600078e0a0d */
[----:B------:R-:W1:Y:S01]  /*0580*/  LDS R8, [R21+0x180] ;  /* 0x0001800015087984 */ /* 0x000e620000000800 */
[----:B----4-:R-:W-:Y:S01]  /*0590*/  IADD3 R9, PT, PT, -R26, R9, RZ ;  /* 0x000000091a097210 */ /* 0x010fe20007ffe1ff */
[----:B---3--:R-:W-:Y:S02]  /*05a0*/  IMAD R14, R13, R13, R14 ;  /* 0x0000000d0d0e7224 */ /* 0x008fe400078e020e */
[----:B------:R-:W-:Y:S01]  /*05b0*/  LDS R26, [R21+0x280] ;  /* 0x00028000151a7984 */ /* 0x000fe20000000800 */
[----:B-----5:R-:W-:Y:S01]  /*05c0*/  IADD3 R13, PT, PT, -R15, R10, RZ ;  /* 0x0000000a0f0d7210 */ /* 0x020fe20007ffe1ff */
[----:B------:R-:W-:-:S04]  /*05d0*/  IMAD R14, R9, R9, R14 ;  /* 0x00000009090e7224 */ /* 0x000fc800078e020e */
[----:B------:R-:W-:Y:S02]  /*05e0*/  IMAD R14, R13, R13, R14 ;  /* 0x0000000d0d0e7224 */ /* 0x000fe400078e020e */
[----:B------:R-:W-:Y:S01]  /*05f0*/  LDS R13, [R21+0x300] ;  /* 0x00030000150d7984 */ /* 0x000fe20000000800 */
[----:B-1----:R-:W-:-:S03]  /*0600*/  IMAD.IADD R15, R11, 0x1, -R8 ;  /* 0x000000010b0f7824 */ /* 0x002fc600078e0a08 */
[----:B------:R-:W1:Y:S01]  /*0610*/  LDS.128 R8, [R12+0x10] ;  /* 0x000010000c087984 */ /* 0x000e620000000c00 */
[----:B------:R-:W-:-:S03]  /*0620*/  IMAD R14, R15, R15, R14 ;  /* 0x0000000f0f0e7224 */ /* 0x000fc600078e020e */
[----:B------:R-:W-:Y:S01]  /*0630*/  LDS R15, [R21+0x400] ;  /* 0x00040000150f7984 */ /* 0x000fe20000000800 */
[----:B-1----:R-:W-:Y:S01]  /*0640*/  IADD3 R27, PT, PT, R8, -R27, RZ ;  /* 0x8000001b081b7210 */ /* 0x002fe20007ffe0ff */
[----:B------:R-:W-:Y:S02]  /*0650*/  IMAD.IADD R13, R10, 0x1, -R13 ;  /* 0x000000010a0d7824 */ /* 0x000fe400078e0a0d */
[----:B------:R-:W1:Y:S01]  /*0660*/  LDS R8, [R21+0x380] ;  /* 0x0003800015087984 */ /* 0x000e620000000800 */
[----:B------:R-:W-:Y:S01]  /*0670*/  IADD3 R9, PT, PT, -R26, R9, RZ ;  /* 0x000000091a097210 */ /* 0x000fe20007ffe1ff */
[----:B------:R-:W-:Y:S02]  /*0680*/  IMAD R14, R27, R27, R14 ;  /* 0x0000001b1b0e7224 */ /* 0x000fe400078e020e */
[----:B------:R-:W-:Y:S02]  /*0690*/  LDS R26, [R21+0x480] ;  /* 0x00048000151a7984 */ /* 0x000fe40000000800 */
[----:B------:R-:W-:-:S04]  /*06a0*/  IMAD R14, R9, R9, R14 ;  /* 0x00000009090e7224 */ /* 0x000fc800078e020e */
[----:B------:R-:W-:Y:S02]  /*06b0*/  IMAD R14, R13, R13, R14 ;  /* 0x0000000d0d0e7224 */ /* 0x000fe400078e020e */
[----:B------:R-:W-:Y:S01]  /*06c0*/  LDS R13, [R21+0x500] ;  /* 0x00050000150d7984 */ /* 0x000fe20000000800 */
[----:B-1----:R-:W-:-:S03]  /*06d0*/  IADD3 R27, PT, PT, -R8, R11, RZ ;  /* 0x0000000b081b7210 */ /* 0x002fc60007ffe1ff */
[----:B------:R-:W1:Y:S02]  /*06e0*/  LDS.128 R8, [R12+0x20] ;  /* 0x000020000c087984 */ /* 0x000e640000000c00 */
[----:B------:R-:W-:Y:S01]  /*06f0*/  IMAD R14, R27, R27, R14 ;  /* 0x0000001b1b0e7224 */ /* 0x000fe200078e020e */
[----:B-1----:R-:W-:Y:S01]  /*0700*/  IADD3 R15, PT, PT, R8, -R15, RZ ;  /* 0x8000000f080f7210 */ /* 0x002fe20007ffe0ff */
[----:B------:R-:W-:Y:S01]  /*0710*/  IMAD.IADD R9, R9, 0x1, -R26 ;  /* 0x0000000109097824 */ /* 0x000fe200078e0a1a */
[----:B------:R-:W1:Y:S01]  /*0720*/  LDS R8, [R21+0x580] ;  /* 0x0005800015087984 */ /* 0x000e620000000800 */
[----:B------:R-:W-:Y:S02]  /*0730*/  IADD3 R13, PT, PT, -R13, R10, RZ ;  /* 0x0000000a0d0d7210 */ /* 0x000fe40007ffe1ff */
[----:B------:R-:W-:Y:S01]  /*0740*/  IMAD R14, R15, R15, R14 ;  /* 0x0000000f0f0e7224 */ /* 0x000fe200078e020e */
[----:B------:R-:W-:Y:S03]  /*0750*/  LDS R26, [R21+0x680] ;  /* 0x00068000151a7984 */ /* 0x000fe60000000800 */
[----:B------:R-:W-:-:S02]  /*0760*/  IMAD R10, R9, R9, R14 ;  /* 0x00000009090a7224 */ /* 0x000fc400078e020e */
[----:B------:R-:W-:Y:S02]  /*0770*/  LDS R9, [R21+0x600] ;  /* 0x0006000015097984 */ /* 0x000fe40000000800 */
[----:B------:R-:W-:Y:S02]  /*0780*/  IMAD R10, R13, R13, R10 ;  /* 0x0000000d0d0a7224 */ /* 0x000fe400078e020a */
[----:B------:R-:W3:Y:S01]  /*0790*/  LDS.128 R12, [R12+0x30] ;  /* 0x000030000c0c7984 */ /* 0x000ee20000000c00 */
[----:B-1----:R-:W-:-:S03]  /*07a0*/  IADD3 R27, PT, PT, -R8, R11, RZ ;  /* 0x0000000b081b7210 */ /* 0x002fc60007ffe1ff */
[----:B------:R-:W1:Y:S02]  /*07b0*/  LDS R11, [R21+0x700] ;  /* 0x00070000150b7984 */ /* 0x000e640000000800 */
[----:B------:R-:W-:Y:S02]  /*07c0*/  IMAD R10, R27, R27, R10 ;  /* 0x0000001b1b0a7224 */ /* 0x000fe400078e020a */
[----:B------:R-:W4:Y:S01]  /*07d0*/  LDS R8, [R21+0x780] ;  /* 0x0007800015087984 */ /* 0x000f220000000800 */
[----:B---3--:R-:W-:Y:S01]  /*07e0*/  IMAD.IADD R9, R12, 0x1, -R9 ;  /* 0x000000010c097824 */ /* 0x008fe200078e0a09 */
[----:B------:R-:W-:-:S03]  /*07f0*/  IADD3 R13, PT, PT, -R26, R13, RZ ;  /* 0x0000000d1a0d7210 */ /* 0x000fc60007ffe1ff */
[----:B------:R-:W-:-:S04]  /*0800*/  IMAD R10, R9, R9, R10 ;  /* 0x00000009090a7224 */ /* 0x000fc800078e020a */
[----:B------:R-:W-:Y:S02]  /*0810*/  IMAD R10, R13, R13, R10 ;  /* 0x0000000d0d0a7224 */ /* 0x000fe400078e020a */
[----:B-1----:R-:W-:Y:S01]  /*0820*/  IMAD.IADD R11, R14, 0x1, -R11 ;  /* 0x000000010e0b7824 */ /* 0x002fe200078e0a0b */
[----:B----4-:R-:W-:-:S03]  /*0830*/  IADD3 R15, PT, PT, -R8, R15, RZ ;  /* 0x0000000f080f7210 */ /* 0x010fc60007ffe1ff */
[----:B------:R-:W-:-:S04]  /*0840*/  IMAD R10, R11, R11, R10 ;  /* 0x0000000b0b0a7224 */ /* 0x000fc800078e020a */
[----:B------:R-:W-:Y:S01]  /*0850*/  IMAD R14, R15, R15, R10 ;  /* 0x0000000f0f0e7224 */ /* 0x000fe200078e020a */
[----:B------:R-:W-:Y:S06]  /*0860*/  @P2 BRA `(.L_x_49) ;  /* 0xfffffffc001c2947 */ /* 0x000fec000383ffff */
[----:B------:R1:W-:Y:S01]  /*0870*/  STS [R3], R14 ;  /* 0x0000000e03007388 */ /* 0x0003e20000000800 */
[----:B------:R-:W-:Y:S06]  /*0880*/  BAR.SYNC.DEFER_BLOCKING 0x0 ;  /* 0x0000000000007b1d */ /* 0x000fec0000010000 */
[----:B------:R-:W-:Y:S05]  /*0890*/  @P1 BRA `(.L_x_50) ;  /* 0xfffffff8008c1947 */ /* 0x000fea000383ffff */
.L_x_44:
[----:B012---:R-:W0:Y:S01]  /*08a0*/  LDS R3, [R3] ;  /* 0x0000000003037984 */ /* 0x007e220000000800 */
[----:B------:R-:W1:Y:S01]  /*08b0*/  LDC.64 R8, c[0x0][0x390] ;  /* 0x0000e400ff087b82 */ /* 0x000e620000000a00 */
[----:B------:R-:W2:Y:S02]  /*08c0*/  LDCU UR4, c[0x0][0x380] ;  /* 0x00007000ff0477ac */ /* 0x000ea40008000800 */
[----:B--2---:R-:W-:-:S04]  /*08d0*/  IMAD R11, R7, UR4, R2 ;  /* 0x00000004070b7c24 */ /* 0x004fc8000f8e0202 */
[----:B-1----:R-:W-:-:S05]  /*08e0*/  IMAD.WIDE R8, R11, 0x4, R8 ;  /* 0x000000040b087825 */ /* 0x002fca00078e0208 */
[----:B0-----:R1:W-:Y:S01]  /*08f0*/  STG.E desc[UR8][R8.64], R3 ;  /* 0x0000000308007986 */ /* 0x0013e2000c101908 */
[----:B------:R-:W-:Y:S05]  /*0900*/  @!P0 BRA `(.L_x_51) ;  /* 0xfffffff800248947 */ /* 0x000fea000383ffff */
.L_x_43:
[----:B------:R-:W-:-:S04]  /*0910*/  IADD3 R22, PT, PT, R22, UR6, RZ ;  /* 0x0000000616167c10 */ /* 0x000fc8000fffe0ff */
[----:B------:R-:W-:-:S13]  /*0920*/  ISETP.GE.U32.AND P0, PT, R22, 0x20, PT ;  /* 0x000000201600780c */ /* 0x000fda0003f06070 */
[----:B------:R-:W-:Y:S05]  /*0930*/  @!P0 BRA `(.L_x_52) ;  /* 0xfffffff400ec8947 */ /* 0x000fea000383ffff */
[----:B------:R-:W-:Y:S05]  /*0940*/  EXIT ;  /* 0x000000000000794d */ /* 0x000fea0003800000 */
.L_x_53:
        /* <DEDUP_REMOVED lines=11> */
.L_x_55:


//--------------------- .nv.shared._Z3knniiPiS_S_ --------------------------
	.section	.nv.shared._Z3knniiPiS_S_,"aw",@nobits
	.sectionflags	@""
	.align	16
	.zero		1024


//--------------------- .nv.shared.reserved.0     --------------------------
	.section	.nv.shared.reserved.0,"aw",@nobits
	.weak		__nv_reservedSMEM_offset_0_alias
	.size		__nv_reservedSMEM_offset_0_alias, 0, 64
	.other		__nv_reservedSMEM_offset_0_alias,@"STO_CUDA_RESERVED_SHARED STV_DEFAULT"
__nv_reservedSMEM_offset_0_alias:
	.zero		0
	.zero		64


//--------------------- .nv.shared._Z11computeDistiiPiS_ --------------------------
	.section	.nv.shared._Z11computeDistiiPiS_,"aw",@nobits
	.sectionflags	@""
	.align	16
.nv.shared._Z11computeDistiiPiS_:
	.zero		37888


//--------------------- .nv.constant0._Z3knniiPiS_S_ --------------------------
	.section	.nv.constant0._Z3knniiPiS_S_,"a",@progbits
	.sectionflags	@""
	.align	4
.nv.constant0._Z3knniiPiS_S_:
	.zero		928


//--------------------- .nv.constant0._Z11computeDistiiPiS_ --------------------------
	.section	.nv.constant0._Z11computeDistiiPiS_,"a",@progbits
	.sectionflags	@""
	.align	4
.nv.constant0._Z11computeDistiiPiS_:
	.zero		920


//--------------------- SYMBOLS --------------------------

	.type		.nv.reservedSmem.offset0,@object
	.size		.nv.reservedSmem.offset0,0x4
	.type		.nv.reservedSmem.cap,@object
	.size		.nv.reservedSmem.cap,0x4
